//
// Generated by NVIDIA NVVM Compiler
//
// Compiler Build ID: CL-36424714
// Cuda compilation tools, release 13.0, V13.0.88
// Based on NVVM 20.0.0
//

.version 9.0
.target sm_100
.address_size 64

	// .globl	_Z20initToInfinity_floatPfi
.extern .shared .align 16 .b8 shared_mem[];

.visible .entry _Z20initToInfinity_floatPfi(
	.param .u64 .ptr .align 1 _Z20initToInfinity_floatPfi_param_0,
	.param .u32 _Z20initToInfinity_floatPfi_param_1
)
{
	.reg .pred 	%p<2>;
	.reg .b32 	%r<7>;
	.reg .b64 	%rd<5>;

	ld.param.u64 	%rd1, [_Z20initToInfinity_floatPfi_param_0];
	ld.param.u32 	%r2, [_Z20initToInfinity_floatPfi_param_1];
	mov.u32 	%r3, %ntid.x;
	mov.u32 	%r4, %ctaid.x;
	mov.u32 	%r5, %tid.x;
	mad.lo.s32 	%r1, %r3, %r4, %r5;
	setp.ge.s32 	%p1, %r1, %r2;
	@%p1 bra 	$L__BB0_2;
	cvta.to.global.u64 	%rd2, %rd1;
	mul.wide.s32 	%rd3, %r1, 4;
	add.s64 	%rd4, %rd2, %rd3;
	mov.b32 	%r6, -8388608;
	st.global.u32 	[%rd4], %r6;
$L__BB0_2:
	ret;

}
	// .globl	_Z15flash_attentionPfS_S_S_S_S_iiiiiiii
.visible .entry _Z15flash_attentionPfS_S_S_S_S_iiiiiiii(
	.param .u64 .ptr .align 1 _Z15flash_attentionPfS_S_S_S_S_iiiiiiii_param_0,
	.param .u64 .ptr .align 1 _Z15flash_attentionPfS_S_S_S_S_iiiiiiii_param_1,
	.param .u64 .ptr .align 1 _Z15flash_attentionPfS_S_S_S_S_iiiiiiii_param_2,
	.param .u64 .ptr .align 1 _Z15flash_attentionPfS_S_S_S_S_iiiiiiii_param_3,
	.param .u64 .ptr .align 1 _Z15flash_attentionPfS_S_S_S_S_iiiiiiii_param_4,
	.param .u64 .ptr .align 1 _Z15flash_attentionPfS_S_S_S_S_iiiiiiii_param_5,
	.param .u32 _Z15flash_attentionPfS_S_S_S_S_iiiiiiii_param_6,
	.param .u32 _Z15flash_attentionPfS_S_S_S_S_iiiiiiii_param_7,
	.param .u32 _Z15flash_attentionPfS_S_S_S_S_iiiiiiii_param_8,
	.param .u32 _Z15flash_attentionPfS_S_S_S_S_iiiiiiii_param_9,
	.param .u32 _Z15flash_attentionPfS_S_S_S_S_iiiiiiii_param_10,
	.param .u32 _Z15flash_attentionPfS_S_S_S_S_iiiiiiii_param_11,
	.param .u32 _Z15flash_attentionPfS_S_S_S_S_iiiiiiii_param_12,
	.param .u32 _Z15flash_attentionPfS_S_S_S_S_iiiiiiii_param_13
)
{
	.reg .pred 	%p<48>;
	.reg .b32 	%r<275>;
	.reg .b32 	%f<411>;
	.reg .b64 	%rd<31>;

	ld.param.u64 	%rd5, [_Z15flash_attentionPfS_S_S_S_S_iiiiiiii_param_0];
	ld.param.u64 	%rd8, [_Z15flash_attentionPfS_S_S_S_S_iiiiiiii_param_3];
	ld.param.u64 	%rd9, [_Z15flash_attentionPfS_S_S_S_S_iiiiiiii_param_4];
	ld.param.u64 	%rd10, [_Z15flash_attentionPfS_S_S_S_S_iiiiiiii_param_5];
	ld.param.u32 	%r81, [_Z15flash_attentionPfS_S_S_S_S_iiiiiiii_param_7];
	ld.param.u32 	%r82, [_Z15flash_attentionPfS_S_S_S_S_iiiiiiii_param_8];
	ld.param.u32 	%r83, [_Z15flash_attentionPfS_S_S_S_S_iiiiiiii_param_9];
	ld.param.u32 	%r84, [_Z15flash_attentionPfS_S_S_S_S_iiiiiiii_param_10];
	ld.param.u32 	%r85, [_Z15flash_attentionPfS_S_S_S_S_iiiiiiii_param_11];
	ld.param.u32 	%r86, [_Z15flash_attentionPfS_S_S_S_S_iiiiiiii_param_12];
	ld.param.u32 	%r87, [_Z15flash_attentionPfS_S_S_S_S_iiiiiiii_param_13];
	cvta.to.global.u64 	%rd1, %rd8;
	cvta.to.global.u64 	%rd2, %rd10;
	cvta.to.global.u64 	%rd3, %rd9;
	mov.u32 	%r1, %tid.x;
	mov.u32 	%r2, %tid.y;
	mad.lo.s32 	%r88, %r85, %r83, 31;
	shr.s32 	%r89, %r88, 31;
	shr.u32 	%r90, %r89, 27;
	add.s32 	%r91, %r88, %r90;
	shl.b32 	%r92, %r91, 2;
	and.b32  	%r3, %r92, -128;
	shr.s32 	%r93, %r83, 31;
	shr.u32 	%r94, %r93, 30;
	add.s32 	%r95, %r83, %r94;
	shr.s32 	%r4, %r95, 2;
	and.b32  	%r5, %r95, -4;
	setp.lt.s32 	%p1, %r87, 1;
	@%p1 bra 	$L__BB1_65;
	mad.lo.s32 	%r97, %r84, %r83, 31;
	shr.s32 	%r98, %r97, 31;
	shr.u32 	%r99, %r98, 27;
	add.s32 	%r100, %r97, %r99;
	shl.b32 	%r101, %r100, 2;
	and.b32  	%r102, %r101, -128;
	mov.u32 	%r103, shared_mem;
	add.s32 	%r6, %r103, %r102;
	add.s32 	%r7, %r6, %r3;
	add.s32 	%r8, %r7, %r3;
	add.s32 	%r104, %r8, %r102;
	add.s32 	%r105, %r84, 31;
	shr.s32 	%r106, %r105, 31;
	shr.u32 	%r107, %r106, 27;
	add.s32 	%r108, %r105, %r107;
	shr.s32 	%r109, %r108, 5;
	shl.b32 	%r110, %r109, 7;
	add.s32 	%r111, %r104, %r110;
	add.s32 	%r9, %r111, %r110;
	mad.lo.s32 	%r112, %r85, %r84, 31;
	shr.s32 	%r113, %r112, 31;
	shr.u32 	%r114, %r113, 27;
	add.s32 	%r115, %r112, %r114;
	shl.b32 	%r116, %r115, 2;
	and.b32  	%r117, %r116, -128;
	add.s32 	%r118, %r9, %r117;
	mov.u32 	%r119, %ctaid.y;
	mov.u32 	%r120, %ctaid.x;
	mad.lo.s32 	%r121, %r81, %r120, %r119;
	mul.lo.s32 	%r10, %r121, %r82;
	mul.lo.s32 	%r11, %r83, %r1;
	mul.lo.s32 	%r12, %r83, %r2;
	shl.b32 	%r122, %r2, 2;
	add.s32 	%r13, %r111, %r122;
	add.s32 	%r14, %r104, %r122;
	mul.lo.s32 	%r15, %r85, %r2;
	add.s32 	%r123, %r15, %r1;
	shl.b32 	%r124, %r123, 2;
	add.s32 	%r16, %r9, %r124;
	add.s32 	%r17, %r118, %r122;
	shl.b32 	%r125, %r109, 8;
	add.s32 	%r18, %r17, %r125;
	add.s32 	%r19, %r17, %r110;
	add.s32 	%r20, %r18, %r110;
	max.s32 	%r126, %r5, 4;
	add.s32 	%r127, %r126, -1;
	shr.u32 	%r128, %r127, 2;
	add.s32 	%r129, %r128, 1;
	and.b32  	%r21, %r129, 7;
	and.b32  	%r22, %r129, 2147483640;
	and.b32  	%r23, %r129, 3;
	and.b32  	%r24, %r127, 12;
	and.b32  	%r25, %r127, 4;
	shl.b32 	%r130, %r11, 2;
	add.s32 	%r131, %r130, %r102;
	shl.b32 	%r132, %r2, 4;
	add.s32 	%r133, %r131, %r132;
	add.s32 	%r26, %r103, %r133;
	shl.b32 	%r27, %r84, 4;
	cvta.to.global.u64 	%rd4, %rd5;
	mov.b32 	%r253, 0;
$L__BB1_2:
	mad.lo.s32 	%r29, %r253, %r85, %r1;
	setp.ge.s32 	%p2, %r29, %r82;
	@%p2 bra 	$L__BB1_65;
	add.s32 	%r134, %r87, -1;
	setp.ne.s32 	%p3, %r253, %r134;
	mov.u32 	%r254, %r85;
	@%p3 bra 	$L__BB1_5;
	rem.s32 	%r135, %r82, %r85;
	setp.eq.s32 	%p4, %r135, 0;
	selp.b32 	%r254, %r85, %r135, %p4;
$L__BB1_5:
	setp.ge.s32 	%p5, %r2, %r4;
	@%p5 bra 	$L__BB1_8;
	add.s32 	%r136, %r10, %r29;
	mad.lo.s32 	%r255, %r136, %r4, %r2;
	mov.u32 	%r256, %r26;
	mov.u32 	%r257, %r2;
$L__BB1_7:
	ld.param.u64 	%rd30, [_Z15flash_attentionPfS_S_S_S_S_iiiiiiii_param_2];
	ld.param.u64 	%rd29, [_Z15flash_attentionPfS_S_S_S_S_iiiiiiii_param_1];
	mul.wide.s32 	%rd11, %r255, 16;
	cvta.to.global.u64 	%rd12, %rd30;
	add.s64 	%rd13, %rd12, %rd11;
	cvta.to.global.u64 	%rd14, %rd29;
	add.s64 	%rd15, %rd14, %rd11;
	ld.global.nc.v4.f32 	{%f39, %f40, %f41, %f42}, [%rd15];
	st.shared.v4.f32 	[%r256], {%f39, %f40, %f41, %f42};
	ld.global.nc.v4.f32 	{%f43, %f44, %f45, %f46}, [%rd13];
	add.s32 	%r137, %r256, %r3;
	st.shared.v4.f32 	[%r137], {%f43, %f44, %f45, %f46};
	add.s32 	%r257, %r257, %r84;
	add.s32 	%r256, %r256, %r27;
	add.s32 	%r255, %r255, %r84;
	setp.lt.s32 	%p6, %r257, %r4;
	@%p6 bra 	$L__BB1_7;
$L__BB1_8:
	setp.lt.s32 	%p7, %r86, 1;
	@%p7 bra 	$L__BB1_64;
	and.b32  	%r33, %r254, 7;
	add.s32 	%r34, %r33, -1;
	and.b32  	%r35, %r254, 3;
	and.b32  	%r36, %r254, 2147483640;
	mov.b32 	%r258, 0;
$L__BB1_10:
	mad.lo.s32 	%r44, %r258, %r84, %r2;
	setp.ge.s32 	%p8, %r44, %r82;
	@%p8 bra 	$L__BB1_63;
	setp.ge.s32 	%p9, %r1, %r4;
	@%p9 bra 	$L__BB1_14;
	add.s32 	%r139, %r10, %r44;
	mul.lo.s32 	%r45, %r139, %r4;
	mov.u32 	%r259, %r1;
$L__BB1_13:
	add.s32 	%r140, %r259, %r45;
	mul.wide.s32 	%rd16, %r140, 16;
	add.s64 	%rd17, %rd4, %rd16;
	ld.global.nc.v4.f32 	{%f47, %f48, %f49, %f50}, [%rd17];
	shl.b32 	%r141, %r259, 2;
	add.s32 	%r142, %r141, %r12;
	shl.b32 	%r143, %r142, 2;
	mov.u32 	%r144, shared_mem;
	add.s32 	%r145, %r144, %r143;
	st.shared.v4.f32 	[%r145], {%f47, %f48, %f49, %f50};
	add.s64 	%rd18, %rd1, %rd16;
	ld.global.v4.f32 	{%f51, %f52, %f53, %f54}, [%rd18];
	add.s32 	%r146, %r8, %r143;
	st.shared.v4.f32 	[%r146], {%f51, %f52, %f53, %f54};
	add.s32 	%r259, %r259, %r254;
	setp.lt.s32 	%p10, %r259, %r4;
	@%p10 bra 	$L__BB1_13;
$L__BB1_14:
	setp.ne.s32 	%p11, %r1, 0;
	@%p11 bra 	$L__BB1_16;
	add.s32 	%r147, %r44, %r10;
	mul.wide.s32 	%rd19, %r147, 4;
	add.s64 	%rd20, %rd3, %rd19;
	ld.global.f32 	%f55, [%rd20];
	st.shared.f32 	[%r13], %f55;
	add.s64 	%rd21, %rd2, %rd19;
	ld.global.f32 	%f56, [%rd21];
	st.shared.f32 	[%r14], %f56;
$L__BB1_16:
	setp.lt.s32 	%p12, %r83, 4;
	bar.sync 	0;
	mov.f32 	%f398, 0f00000000;
	@%p12 bra 	$L__BB1_28;
	setp.lt.s32 	%p13, %r83, 32;
	mov.f32 	%f398, 0f00000000;
	mov.b32 	%r262, 0;
	@%p13 bra 	$L__BB1_20;
	mov.f32 	%f398, 0f00000000;
	mov.b32 	%r262, 0;
	mov.u32 	%r261, %r262;
$L__BB1_19:
	.pragma "nounroll";
	add.s32 	%r150, %r262, %r12;
	shl.b32 	%r151, %r150, 2;
	mov.u32 	%r152, shared_mem;
	add.s32 	%r153, %r152, %r151;
	ld.shared.v4.f32 	{%f61, %f62, %f63, %f64}, [%r153];
	add.s32 	%r154, %r262, %r11;
	shl.b32 	%r155, %r154, 2;
	add.s32 	%r156, %r6, %r155;
	ld.shared.v4.f32 	{%f65, %f66, %f67, %f68}, [%r156];
	mul.f32 	%f69, %f62, %f66;
	fma.rn.f32 	%f70, %f61, %f65, %f69;
	fma.rn.f32 	%f71, %f63, %f67, %f70;
	fma.rn.f32 	%f72, %f64, %f68, %f71;
	add.f32 	%f73, %f398, %f72;
	ld.shared.v4.f32 	{%f74, %f75, %f76, %f77}, [%r153+16];
	ld.shared.v4.f32 	{%f78, %f79, %f80, %f81}, [%r156+16];
	mul.f32 	%f82, %f75, %f79;
	fma.rn.f32 	%f83, %f74, %f78, %f82;
	fma.rn.f32 	%f84, %f76, %f80, %f83;
	fma.rn.f32 	%f85, %f77, %f81, %f84;
	add.f32 	%f86, %f73, %f85;
	ld.shared.v4.f32 	{%f87, %f88, %f89, %f90}, [%r153+32];
	ld.shared.v4.f32 	{%f91, %f92, %f93, %f94}, [%r156+32];
	mul.f32 	%f95, %f88, %f92;
	fma.rn.f32 	%f96, %f87, %f91, %f95;
	fma.rn.f32 	%f97, %f89, %f93, %f96;
	fma.rn.f32 	%f98, %f90, %f94, %f97;
	add.f32 	%f99, %f86, %f98;
	ld.shared.v4.f32 	{%f100, %f101, %f102, %f103}, [%r153+48];
	ld.shared.v4.f32 	{%f104, %f105, %f106, %f107}, [%r156+48];
	mul.f32 	%f108, %f101, %f105;
	fma.rn.f32 	%f109, %f100, %f104, %f108;
	fma.rn.f32 	%f110, %f102, %f106, %f109;
	fma.rn.f32 	%f111, %f103, %f107, %f110;
	add.f32 	%f112, %f99, %f111;
	ld.shared.v4.f32 	{%f113, %f114, %f115, %f116}, [%r153+64];
	ld.shared.v4.f32 	{%f117, %f118, %f119, %f120}, [%r156+64];
	mul.f32 	%f121, %f114, %f118;
	fma.rn.f32 	%f122, %f113, %f117, %f121;
	fma.rn.f32 	%f123, %f115, %f119, %f122;
	fma.rn.f32 	%f124, %f116, %f120, %f123;
	add.f32 	%f125, %f112, %f124;
	ld.shared.v4.f32 	{%f126, %f127, %f128, %f129}, [%r153+80];
	ld.shared.v4.f32 	{%f130, %f131, %f132, %f133}, [%r156+80];
	mul.f32 	%f134, %f127, %f131;
	fma.rn.f32 	%f135, %f126, %f130, %f134;
	fma.rn.f32 	%f136, %f128, %f132, %f135;
	fma.rn.f32 	%f137, %f129, %f133, %f136;
	add.f32 	%f138, %f125, %f137;
	ld.shared.v4.f32 	{%f139, %f140, %f141, %f142}, [%r153+96];
	ld.shared.v4.f32 	{%f143, %f144, %f145, %f146}, [%r156+96];
	mul.f32 	%f147, %f140, %f144;
	fma.rn.f32 	%f148, %f139, %f143, %f147;
	fma.rn.f32 	%f149, %f141, %f145, %f148;
	fma.rn.f32 	%f150, %f142, %f146, %f149;
	add.f32 	%f151, %f138, %f150;
	ld.shared.v4.f32 	{%f152, %f153, %f154, %f155}, [%r153+112];
	ld.shared.v4.f32 	{%f156, %f157, %f158, %f159}, [%r156+112];
	mul.f32 	%f160, %f153, %f157;
	fma.rn.f32 	%f161, %f152, %f156, %f160;
	fma.rn.f32 	%f162, %f154, %f158, %f161;
	fma.rn.f32 	%f163, %f155, %f159, %f162;
	add.f32 	%f398, %f151, %f163;
	add.s32 	%r262, %r262, 32;
	add.s32 	%r261, %r261, 8;
	setp.ne.s32 	%p14, %r261, %r22;
	@%p14 bra 	$L__BB1_19;
$L__BB1_20:
	setp.eq.s32 	%p15, %r21, 0;
	@%p15 bra 	$L__BB1_28;
	add.s32 	%r157, %r21, -1;
	setp.lt.u32 	%p16, %r157, 3;
	@%p16 bra 	$L__BB1_23;
	add.s32 	%r158, %r262, %r12;
	shl.b32 	%r159, %r158, 2;
	mov.u32 	%r160, shared_mem;
	add.s32 	%r161, %r160, %r159;
	ld.shared.v4.f32 	{%f165, %f166, %f167, %f168}, [%r161];
	add.s32 	%r162, %r262, %r11;
	shl.b32 	%r163, %r162, 2;
	add.s32 	%r164, %r6, %r163;
	ld.shared.v4.f32 	{%f169, %f170, %f171, %f172}, [%r164];
	mul.f32 	%f173, %f166, %f170;
	fma.rn.f32 	%f174, %f165, %f169, %f173;
	fma.rn.f32 	%f175, %f167, %f171, %f174;
	fma.rn.f32 	%f176, %f168, %f172, %f175;
	add.f32 	%f177, %f398, %f176;
	ld.shared.v4.f32 	{%f178, %f179, %f180, %f181}, [%r161+16];
	ld.shared.v4.f32 	{%f182, %f183, %f184, %f185}, [%r164+16];
	mul.f32 	%f186, %f179, %f183;
	fma.rn.f32 	%f187, %f178, %f182, %f186;
	fma.rn.f32 	%f188, %f180, %f184, %f187;
	fma.rn.f32 	%f189, %f181, %f185, %f188;
	add.f32 	%f190, %f177, %f189;
	ld.shared.v4.f32 	{%f191, %f192, %f193, %f194}, [%r161+32];
	ld.shared.v4.f32 	{%f195, %f196, %f197, %f198}, [%r164+32];
	mul.f32 	%f199, %f192, %f196;
	fma.rn.f32 	%f200, %f191, %f195, %f199;
	fma.rn.f32 	%f201, %f193, %f197, %f200;
	fma.rn.f32 	%f202, %f194, %f198, %f201;
	add.f32 	%f203, %f190, %f202;
	ld.shared.v4.f32 	{%f204, %f205, %f206, %f207}, [%r161+48];
	ld.shared.v4.f32 	{%f208, %f209, %f210, %f211}, [%r164+48];
	mul.f32 	%f212, %f205, %f209;
	fma.rn.f32 	%f213, %f204, %f208, %f212;
	fma.rn.f32 	%f214, %f206, %f210, %f213;
	fma.rn.f32 	%f215, %f207, %f211, %f214;
	add.f32 	%f398, %f203, %f215;
	add.s32 	%r262, %r262, 16;
$L__BB1_23:
	setp.eq.s32 	%p17, %r23, 0;
	@%p17 bra 	$L__BB1_28;
	setp.eq.s32 	%p18, %r24, 0;
	@%p18 bra 	$L__BB1_26;
	add.s32 	%r165, %r262, %r12;
	shl.b32 	%r166, %r165, 2;
	mov.u32 	%r167, shared_mem;
	add.s32 	%r168, %r167, %r166;
	ld.shared.v4.f32 	{%f217, %f218, %f219, %f220}, [%r168];
	add.s32 	%r169, %r262, %r11;
	shl.b32 	%r170, %r169, 2;
	add.s32 	%r171, %r6, %r170;
	ld.shared.v4.f32 	{%f221, %f222, %f223, %f224}, [%r171];
	mul.f32 	%f225, %f218, %f222;
	fma.rn.f32 	%f226, %f217, %f221, %f225;
	fma.rn.f32 	%f227, %f219, %f223, %f226;
	fma.rn.f32 	%f228, %f220, %f224, %f227;
	add.f32 	%f229, %f398, %f228;
	ld.shared.v4.f32 	{%f230, %f231, %f232, %f233}, [%r168+16];
	ld.shared.v4.f32 	{%f234, %f235, %f236, %f237}, [%r171+16];
	mul.f32 	%f238, %f231, %f235;
	fma.rn.f32 	%f239, %f230, %f234, %f238;
	fma.rn.f32 	%f240, %f232, %f236, %f239;
	fma.rn.f32 	%f241, %f233, %f237, %f240;
	add.f32 	%f398, %f229, %f241;
	add.s32 	%r262, %r262, 8;
$L__BB1_26:
	setp.ne.s32 	%p19, %r25, 0;
	@%p19 bra 	$L__BB1_28;
	add.s32 	%r172, %r262, %r12;
	shl.b32 	%r173, %r172, 2;
	mov.u32 	%r174, shared_mem;
	add.s32 	%r175, %r174, %r173;
	ld.shared.v4.f32 	{%f242, %f243, %f244, %f245}, [%r175];
	add.s32 	%r176, %r262, %r11;
	shl.b32 	%r177, %r176, 2;
	add.s32 	%r178, %r6, %r177;
	ld.shared.v4.f32 	{%f246, %f247, %f248, %f249}, [%r178];
	mul.f32 	%f250, %f243, %f247;
	fma.rn.f32 	%f251, %f242, %f246, %f250;
	fma.rn.f32 	%f252, %f244, %f248, %f251;
	fma.rn.f32 	%f253, %f245, %f249, %f252;
	add.f32 	%f398, %f398, %f253;
$L__BB1_28:
	setp.lt.s32 	%p20, %r254, 2;
	st.shared.f32 	[%r16], %f398;
	bar.sync 	0;
	ld.shared.f32 	%f400, [%r16];
	@%p20 bra 	$L__BB1_31;
	mov.u32 	%r265, %r254;
$L__BB1_30:
	shr.u32 	%r58, %r265, 1;
	mov.b32 	%r179, %f400;
	shfl.sync.down.b32	%r180|%p21, %r179, %r58, 31, -1;
	mov.b32 	%f254, %r180;
	max.f32 	%f400, %f400, %f254;
	setp.gt.u32 	%p22, %r265, 3;
	mov.u32 	%r265, %r58;
	@%p22 bra 	$L__BB1_30;
$L__BB1_31:
	@%p11 bra 	$L__BB1_33;
	st.shared.f32 	[%r17], %f400;
	ld.shared.f32 	%f255, [%r14];
	max.f32 	%f256, %f255, %f400;
	st.shared.f32 	[%r18], %f256;
	mov.b32 	%r181, 0;
	st.shared.u32 	[%r19], %r181;
$L__BB1_33:
	bar.sync 	0;
	ld.shared.f32 	%f257, [%r16];
	ld.shared.f32 	%f258, [%r17];
	sub.f32 	%f259, %f257, %f258;
	fma.rn.f32 	%f260, %f259, 0f3BBB989D, 0f3F000000;
	cvt.sat.f32.f32 	%f261, %f260;
	mov.f32 	%f262, 0f4B400001;
	mov.f32 	%f263, 0f437C0000;
	fma.rm.f32 	%f264, %f261, %f263, %f262;
	add.f32 	%f265, %f264, 0fCB40007F;
	neg.f32 	%f266, %f265;
	fma.rn.f32 	%f267, %f259, 0f3FB8AA3B, %f266;
	fma.rn.f32 	%f268, %f259, 0f32A57060, %f267;
	mov.b32 	%r182, %f264;
	shl.b32 	%r183, %r182, 23;
	mov.b32 	%f269, %r183;
	ex2.approx.ftz.f32 	%f270, %f268;
	mul.f32 	%f402, %f270, %f269;
	st.shared.f32 	[%r16], %f402;
	@%p20 bra 	$L__BB1_36;
	mov.u32 	%r266, %r254;
$L__BB1_35:
	shr.u32 	%r60, %r266, 1;
	mov.b32 	%r184, %f402;
	shfl.sync.down.b32	%r185|%p25, %r184, %r60, 31, -1;
	mov.b32 	%f271, %r185;
	add.f32 	%f402, %f402, %f271;
	setp.gt.u32 	%p26, %r266, 3;
	mov.u32 	%r266, %r60;
	@%p26 bra 	$L__BB1_35;
$L__BB1_36:
	and.b32  	%r186, %r1, 31;
	setp.ne.s32 	%p27, %r186, 0;
	@%p27 bra 	$L__BB1_38;
	atom.shared.add.f32 	%f272, [%r19], %f402;
$L__BB1_38:
	bar.sync 	0;
	@%p11 bra 	$L__BB1_40;
	ld.shared.f32 	%f273, [%r14];
	ld.shared.f32 	%f274, [%r18];
	ld.shared.f32 	%f275, [%r17];
	ld.shared.f32 	%f276, [%r13];
	ld.shared.f32 	%f277, [%r19];
	sub.f32 	%f278, %f273, %f274;
	fma.rn.f32 	%f279, %f278, 0f3BBB989D, 0f3F000000;
	cvt.sat.f32.f32 	%f280, %f279;
	mov.f32 	%f281, 0f4B400001;
	mov.f32 	%f282, 0f437C0000;
	fma.rm.f32 	%f283, %f280, %f282, %f281;
	add.f32 	%f284, %f283, 0fCB40007F;
	neg.f32 	%f285, %f284;
	fma.rn.f32 	%f286, %f278, 0f3FB8AA3B, %f285;
	fma.rn.f32 	%f287, %f278, 0f32A57060, %f286;
	mov.b32 	%r187, %f283;
	shl.b32 	%r188, %r187, 23;
	mov.b32 	%f288, %r188;
	ex2.approx.ftz.f32 	%f289, %f287;
	mul.f32 	%f290, %f289, %f288;
	sub.f32 	%f291, %f275, %f274;
	fma.rn.f32 	%f292, %f291, 0f3BBB989D, 0f3F000000;
	cvt.sat.f32.f32 	%f293, %f292;
	fma.rm.f32 	%f294, %f293, %f282, %f281;
	add.f32 	%f295, %f294, 0fCB40007F;
	neg.f32 	%f296, %f295;
	fma.rn.f32 	%f297, %f291, 0f3FB8AA3B, %f296;
	fma.rn.f32 	%f298, %f291, 0f32A57060, %f297;
	mov.b32 	%r189, %f294;
	shl.b32 	%r190, %r189, 23;
	mov.b32 	%f299, %r190;
	ex2.approx.ftz.f32 	%f300, %f298;
	mul.f32 	%f301, %f300, %f299;
	mul.f32 	%f302, %f277, %f301;
	fma.rn.f32 	%f303, %f276, %f290, %f302;
	st.shared.f32 	[%r20], %f303;
$L__BB1_40:
	setp.ge.s32 	%p29, %r1, %r83;
	bar.sync 	0;
	ld.shared.f32 	%f21, [%r18];
	ld.shared.f32 	%f304, [%r17];
	ld.shared.f32 	%f22, [%r20];
	sub.f32 	%f305, %f304, %f21;
	fma.rn.f32 	%f306, %f305, 0f3BBB989D, 0f3F000000;
	cvt.sat.f32.f32 	%f307, %f306;
	mov.f32 	%f308, 0f4B400001;
	mov.f32 	%f309, 0f437C0000;
	fma.rm.f32 	%f310, %f307, %f309, %f308;
	add.f32 	%f311, %f310, 0fCB40007F;
	neg.f32 	%f312, %f311;
	fma.rn.f32 	%f313, %f305, 0f3FB8AA3B, %f312;
	fma.rn.f32 	%f314, %f305, 0f32A57060, %f313;
	mov.b32 	%r191, %f310;
	shl.b32 	%r192, %r191, 23;
	mov.b32 	%f315, %r192;
	ex2.approx.ftz.f32 	%f316, %f314;
	mul.f32 	%f23, %f316, %f315;
	@%p29 bra 	$L__BB1_55;
	setp.lt.s32 	%p30, %r254, 1;
	ld.shared.f32 	%f317, [%r13];
	ld.shared.f32 	%f318, [%r14];
	sub.f32 	%f319, %f318, %f21;
	fma.rn.f32 	%f320, %f319, 0f3BBB989D, 0f3F000000;
	cvt.sat.f32.f32 	%f321, %f320;
	mov.f32 	%f322, 0f4B400001;
	mov.f32 	%f323, 0f437C0000;
	fma.rm.f32 	%f324, %f321, %f323, %f322;
	add.f32 	%f325, %f324, 0fCB40007F;
	neg.f32 	%f326, %f325;
	fma.rn.f32 	%f327, %f319, 0f3FB8AA3B, %f326;
	fma.rn.f32 	%f328, %f319, 0f32A57060, %f327;
	mov.b32 	%r193, %f324;
	shl.b32 	%r194, %r193, 23;
	mov.b32 	%f329, %r194;
	ex2.approx.ftz.f32 	%f330, %f328;
	mul.f32 	%f331, %f330, %f329;
	mul.f32 	%f24, %f317, %f331;
	@%p30 bra 	$L__BB1_66;
	mov.u32 	%r267, %r1;
$L__BB1_43:
	setp.lt.u32 	%p32, %r254, 8;
	add.s32 	%r199, %r267, %r12;
	shl.b32 	%r200, %r199, 2;
	add.s32 	%r62, %r8, %r200;
	ld.shared.f32 	%f25, [%r62];
	mov.f32 	%f410, 0f00000000;
	mov.b32 	%r270, 0;
	@%p32 bra 	$L__BB1_46;
	mov.f32 	%f410, 0f00000000;
	mov.b32 	%r268, 0;
$L__BB1_45:
	.pragma "nounroll";
	add.s32 	%r202, %r268, %r15;
	shl.b32 	%r203, %r202, 2;
	add.s32 	%r204, %r9, %r203;
	ld.shared.f32 	%f338, [%r204];
	mad.lo.s32 	%r205, %r268, %r83, %r267;
	shl.b32 	%r206, %r205, 2;
	add.s32 	%r207, %r7, %r206;
	ld.shared.f32 	%f339, [%r207];
	fma.rn.f32 	%f340, %f338, %f339, %f410;
	ld.shared.f32 	%f341, [%r204+4];
	shl.b32 	%r208, %r83, 2;
	add.s32 	%r209, %r207, %r208;
	ld.shared.f32 	%f342, [%r209];
	fma.rn.f32 	%f343, %f341, %f342, %f340;
	ld.shared.f32 	%f344, [%r204+8];
	add.s32 	%r210, %r209, %r208;
	ld.shared.f32 	%f345, [%r210];
	fma.rn.f32 	%f346, %f344, %f345, %f343;
	ld.shared.f32 	%f347, [%r204+12];
	add.s32 	%r211, %r210, %r208;
	ld.shared.f32 	%f348, [%r211];
	fma.rn.f32 	%f349, %f347, %f348, %f346;
	ld.shared.f32 	%f350, [%r204+16];
	add.s32 	%r212, %r211, %r208;
	ld.shared.f32 	%f351, [%r212];
	fma.rn.f32 	%f352, %f350, %f351, %f349;
	ld.shared.f32 	%f353, [%r204+20];
	add.s32 	%r213, %r212, %r208;
	ld.shared.f32 	%f354, [%r213];
	fma.rn.f32 	%f355, %f353, %f354, %f352;
	ld.shared.f32 	%f356, [%r204+24];
	add.s32 	%r214, %r213, %r208;
	ld.shared.f32 	%f357, [%r214];
	fma.rn.f32 	%f358, %f356, %f357, %f355;
	ld.shared.f32 	%f359, [%r204+28];
	add.s32 	%r215, %r214, %r208;
	ld.shared.f32 	%f360, [%r215];
	fma.rn.f32 	%f410, %f359, %f360, %f358;
	add.s32 	%r268, %r268, 8;
	setp.ne.s32 	%p33, %r268, %r36;
	mov.u32 	%r270, %r36;
	@%p33 bra 	$L__BB1_45;
$L__BB1_46:
	setp.eq.s32 	%p34, %r33, 0;
	@%p34 bra 	$L__BB1_54;
	setp.lt.u32 	%p35, %r34, 3;
	@%p35 bra 	$L__BB1_49;
	add.s32 	%r216, %r270, %r15;
	shl.b32 	%r217, %r216, 2;
	add.s32 	%r218, %r9, %r217;
	ld.shared.f32 	%f362, [%r218];
	mad.lo.s32 	%r219, %r270, %r83, %r267;
	shl.b32 	%r220, %r219, 2;
	add.s32 	%r221, %r7, %r220;
	ld.shared.f32 	%f363, [%r221];
	fma.rn.f32 	%f364, %f362, %f363, %f410;
	ld.shared.f32 	%f365, [%r218+4];
	shl.b32 	%r222, %r83, 2;
	add.s32 	%r223, %r221, %r222;
	ld.shared.f32 	%f366, [%r223];
	fma.rn.f32 	%f367, %f365, %f366, %f364;
	ld.shared.f32 	%f368, [%r218+8];
	add.s32 	%r224, %r223, %r222;
	ld.shared.f32 	%f369, [%r224];
	fma.rn.f32 	%f370, %f368, %f369, %f367;
	ld.shared.f32 	%f371, [%r218+12];
	add.s32 	%r225, %r224, %r222;
	ld.shared.f32 	%f372, [%r225];
	fma.rn.f32 	%f410, %f371, %f372, %f370;
	add.s32 	%r270, %r270, 4;
$L__BB1_49:
	setp.eq.s32 	%p36, %r35, 0;
	@%p36 bra 	$L__BB1_54;
	setp.eq.s32 	%p37, %r35, 1;
	@%p37 bra 	$L__BB1_52;
	add.s32 	%r226, %r270, %r15;
	shl.b32 	%r227, %r226, 2;
	add.s32 	%r228, %r9, %r227;
	ld.shared.f32 	%f374, [%r228];
	mad.lo.s32 	%r229, %r270, %r83, %r267;
	shl.b32 	%r230, %r229, 2;
	add.s32 	%r231, %r7, %r230;
	ld.shared.f32 	%f375, [%r231];
	fma.rn.f32 	%f376, %f374, %f375, %f410;
	ld.shared.f32 	%f377, [%r228+4];
	shl.b32 	%r232, %r83, 2;
	add.s32 	%r233, %r231, %r232;
	ld.shared.f32 	%f378, [%r233];
	fma.rn.f32 	%f410, %f377, %f378, %f376;
	add.s32 	%r270, %r270, 2;
$L__BB1_52:
	and.b32  	%r234, %r254, 1;
	setp.eq.b32 	%p38, %r234, 1;
	not.pred 	%p39, %p38;
	@%p39 bra 	$L__BB1_54;
	add.s32 	%r235, %r270, %r15;
	shl.b32 	%r236, %r235, 2;
	add.s32 	%r237, %r9, %r236;
	ld.shared.f32 	%f379, [%r237];
	mad.lo.s32 	%r238, %r270, %r83, %r267;
	shl.b32 	%r239, %r238, 2;
	add.s32 	%r240, %r7, %r239;
	ld.shared.f32 	%f380, [%r240];
	fma.rn.f32 	%f410, %f379, %f380, %f410;
$L__BB1_54:
	mul.f32 	%f381, %f23, %f410;
	fma.rn.f32 	%f382, %f25, %f24, %f381;
	div.rn.f32 	%f383, %f382, %f22;
	st.shared.f32 	[%r62], %f383;
	add.s32 	%r267, %r267, %r254;
	setp.lt.s32 	%p40, %r267, %r83;
	@%p40 bra 	$L__BB1_43;
$L__BB1_55:
	@%p9 bra 	$L__BB1_58;
	add.s32 	%r241, %r10, %r44;
	mul.lo.s32 	%r71, %r241, %r4;
	mov.u32 	%r273, %r1;
$L__BB1_57:
	add.s32 	%r242, %r273, %r71;
	shl.b32 	%r243, %r273, 2;
	add.s32 	%r244, %r243, %r12;
	shl.b32 	%r245, %r244, 2;
	add.s32 	%r246, %r8, %r245;
	ld.shared.v4.f32 	{%f384, %f385, %f386, %f387}, [%r246];
	mul.wide.s32 	%rd22, %r242, 16;
	add.s64 	%rd23, %rd1, %rd22;
	st.global.v4.f32 	[%rd23], {%f384, %f385, %f386, %f387};
	add.s32 	%r273, %r273, %r254;
	setp.lt.s32 	%p42, %r273, %r4;
	@%p42 bra 	$L__BB1_57;
$L__BB1_58:
	setp.ge.s32 	%p43, %r5, %r83;
	@%p43 bra 	$L__BB1_61;
	add.s32 	%r247, %r10, %r44;
	mul.lo.s32 	%r74, %r247, %r83;
	mov.u32 	%r274, %r5;
$L__BB1_60:
	add.s32 	%r248, %r274, %r12;
	shl.b32 	%r249, %r248, 2;
	add.s32 	%r250, %r8, %r249;
	ld.shared.f32 	%f388, [%r250];
	add.s32 	%r251, %r274, %r74;
	mul.wide.s32 	%rd24, %r251, 4;
	add.s64 	%rd25, %rd1, %rd24;
	st.global.f32 	[%rd25], %f388;
	add.s32 	%r274, %r274, %r254;
	setp.lt.s32 	%p44, %r274, %r83;
	@%p44 bra 	$L__BB1_60;
$L__BB1_61:
	@%p11 bra 	$L__BB1_63;
	ld.shared.f32 	%f389, [%r20];
	add.s32 	%r252, %r44, %r10;
	mul.wide.s32 	%rd26, %r252, 4;
	add.s64 	%rd27, %rd3, %rd26;
	st.global.f32 	[%rd27], %f389;
	ld.shared.f32 	%f390, [%r18];
	add.s64 	%rd28, %rd2, %rd26;
	st.global.f32 	[%rd28], %f390;
$L__BB1_63:
	add.s32 	%r258, %r258, 1;
	setp.ne.s32 	%p46, %r258, %r86;
	@%p46 bra 	$L__BB1_10;
$L__BB1_64:
	add.s32 	%r253, %r253, 1;
	setp.ne.s32 	%p47, %r253, %r87;
	@%p47 bra 	$L__BB1_2;
$L__BB1_65:
	ret;
$L__BB1_66:
	mul.f32 	%f38, %f23, 0f00000000;
	mov.u32 	%r272, %r1;
$L__BB1_67:
	add.s32 	%r195, %r272, %r12;
	shl.b32 	%r196, %r195, 2;
	add.s32 	%r197, %r8, %r196;
	ld.shared.f32 	%f332, [%r197];
	fma.rn.f32 	%f333, %f332, %f24, %f38;
	div.rn.f32 	%f334, %f333, %f22;
	st.shared.f32 	[%r197], %f334;
	add.s32 	%r272, %r272, %r254;
	setp.lt.s32 	%p31, %r272, %r83;
	@%p31 bra 	$L__BB1_67;
	bra.uni 	$L__BB1_55;

}


// ===== COMPILED SASS (sm_100) =====

	.target	sm_100

	.elftype	@"ET_EXEC"


//--------------------- .note.nv.tkinfo           --------------------------
	.section	.note.nv.tkinfo,"",@"SHT_NOTE"
	.sectionflags	@"SHF_NOTE_NV_TKINFO"
	.tkinfo
        /*0018*/ 	.word	0x00000002
        /*0030*/ 	.string	""
        /*0030*/ 	.string	"ptxas"
        /*0030*/ 	.string	"Cuda compilation tools, release 13.0, V13.0.88"
        /*0030*/ 	.string	"Build cuda_13.0.r13.0/compiler.36424714_0"
        /*0030*/ 	.string	"-arch sm_100 -m 64 "



//--------------------- .note.nv.cuinfo           --------------------------
	.section	.note.nv.cuinfo,"",@"SHT_NOTE"
	.sectionflags	@"SHF_NOTE_NV_CUINFO"
        /*0018*/ 	.short	0x0002
        /*001a*/ 	.short	0x0064
        /*001c*/ 	.short	0x0082
	.zero		2


//--------------------- .nv.info                  --------------------------
	.section	.nv.info,"",@"SHT_CUDA_INFO"
	.align	4


	//----- nvinfo : EIATTR_REGCOUNT
	.align		4
        /*0000*/ 	.byte	0x04, 0x2f
        /*0002*/ 	.short	(.L_1 - .L_0)
	.align		4
.L_0:
        /*0004*/ 	.word	index@(_Z20initToInfinity_floatPfi)
        /*0008*/ 	.word	0x0000000a


	//----- nvinfo : EIATTR_FRAME_SIZE
	.align		4
.L_1:
        /*000c*/ 	.byte	0x04, 0x11
        /*000e*/ 	.short	(.L_3 - .L_2)
	.align		4
.L_2:
        /*0010*/ 	.word	index@(_Z20initToInfinity_floatPfi)
        /*0014*/ 	.word	0x00000000


	//----- nvinfo : EIATTR_REGCOUNT
	.align		4
.L_3:
        /*0018*/ 	.byte	0x04, 0x2f
        /*001a*/ 	.short	(.L_5 - .L_4)
	.align		4
.L_4:
        /*001c*/ 	.word	index@(_Z15flash_attentionPfS_S_S_S_S_iiiiiiii)
        /*0020*/ 	.word	0x00000030


	//----- nvinfo : EIATTR_FRAME_SIZE
	.align		4
.L_5:
        /*0024*/ 	.byte	0x04, 0x11
        /*0026*/ 	.short	(.L_7 - .L_6)
	.align		4
.L_6:
        /*0028*/ 	.word	index@($__internal_0_$__cuda_sm3x_div_rn_noftz_f32_slowpath)
        /*002c*/ 	.word	0x00000000


	//----- nvinfo : EIATTR_FRAME_SIZE
	.align		4
.L_7:
        /*0030*/ 	.byte	0x04, 0x11
        /*0032*/ 	.short	(.L_9 - .L_8)
	.align		4
.L_8:
        /*0034*/ 	.word	index@(_Z15flash_attentionPfS_S_S_S_S_iiiiiiii)
        /*0038*/ 	.word	0x00000000


	//----- nvinfo : EIATTR_MIN_STACK_SIZE
	.align		4
.L_9:
        /*003c*/ 	.byte	0x04, 0x12
        /*003e*/ 	.short	(.L_11 - .L_10)
	.align		4
.L_10:
        /*0040*/ 	.word	index@(_Z15flash_attentionPfS_S_S_S_S_iiiiiiii)
        /*0044*/ 	.word	0x00000000


	//----- nvinfo : EIATTR_MIN_STACK_SIZE
	.align		4
.L_11:
        /*0048*/ 	.byte	0x04, 0x12
        /*004a*/ 	.short	(.L_13 - .L_12)
	.align		4
.L_12:
        /*004c*/ 	.word	index@(_Z20initToInfinity_floatPfi)
        /*0050*/ 	.word	0x00000000
.L_13:


//--------------------- .nv.compat                --------------------------
	.section	.nv.compat,"",@"SHT_CUDA_COMPAT_INFO"
	.align	4
        /*0000*/ 	.byte	0x02, 0x09, 0x00, 0x00, 0x02, 0x02, 0x01, 0x00, 0x02, 0x05, 0x05, 0x00, 0x03, 0x07, 0x01, 0x01
        /*0010*/ 	.byte	0x02, 0x03, 0x00, 0x00, 0x02, 0x06, 0x01, 0x00, 0x04, 0x0b, 0x08, 0x00, 0x01, 0x00, 0x00, 0x00
        /*0020*/ 	.byte	0x00, 0x00, 0x00, 0x00


//--------------------- .nv.info._Z15flash_attentionPfS_S_S_S_S_iiiiiiii --------------------------
	.section	.nv.info._Z15flash_attentionPfS_S_S_S_S_iiiiiiii,"",@"SHT_CUDA_INFO"
	.sectionflags	@""
	.align	4


	//----- nvinfo : EIATTR_CUDA_API_VERSION
	.align		4
        /*0000*/ 	.byte	0x04, 0x37
        /*0002*/ 	.short	(.L_15 - .L_14)
.L_14:
        /*0004*/ 	.word	0x00000082


	//----- nvinfo : EIATTR_KPARAM_INFO
	.align		4
.L_15:
        /*0008*/ 	.byte	0x04, 0x17
        /*000a*/ 	.short	(.L_17 - .L_16)
.L_16:
        /*000c*/ 	.word	0x00000000
        /*0010*/ 	.short	0x000d
        /*0012*/ 	.short	0x004c
        /*0014*/ 	.byte	0x00, 0xf0, 0x11, 0x00


	//----- nvinfo : EIATTR_KPARAM_INFO
	.align		4
.L_17:
        /*0018*/ 	.byte	0x04, 0x17
        /*001a*/ 	.short	(.L_19 - .L_18)
.L_18:
        /*001c*/ 	.word	0x00000000
        /*0020*/ 	.short	0x000c
        /*0022*/ 	.short	0x0048
        /*0024*/ 	.byte	0x00, 0xf0, 0x11, 0x00


	//----- nvinfo : EIATTR_KPARAM_INFO
	.align		4
.L_19:
        /*0028*/ 	.byte	0x04, 0x17
        /*002a*/ 	.short	(.L_21 - .L_20)
.L_20:
        /*002c*/ 	.word	0x00000000
        /*0030*/ 	.short	0x000b
        /*0032*/ 	.short	0x0044
        /*0034*/ 	.byte	0x00, 0xf0, 0x11, 0x00


	//----- nvinfo : EIATTR_KPARAM_INFO
	.align		4
.L_21:
        /*0038*/ 	.byte	0x04, 0x17
        /*003a*/ 	.short	(.L_23 - .L_22)
.L_22:
        /*003c*/ 	.word	0x00000000
        /*0040*/ 	.short	0x000a
        /*0042*/ 	.short	0x0040
        /*0044*/ 	.byte	0x00, 0xf0, 0x11, 0x00


	//----- nvinfo : EIATTR_KPARAM_INFO
	.align		4
.L_23:
        /*0048*/ 	.byte	0x04, 0x17
        /*004a*/ 	.short	(.L_25 - .L_24)
.L_24:
        /*004c*/ 	.word	0x00000000
        /*0050*/ 	.short	0x0009
        /*0052*/ 	.short	0x003c
        /*0054*/ 	.byte	0x00, 0xf0, 0x11, 0x00


	//----- nvinfo : EIATTR_KPARAM_INFO
	.align		4
.L_25:
        /*0058*/ 	.byte	0x04, 0x17
        /*005a*/ 	.short	(.L_27 - .L_26)
.L_26:
        /*005c*/ 	.word	0x00000000
        /*0060*/ 	.short	0x0008
        /*0062*/ 	.short	0x0038
        /*0064*/ 	.byte	0x00, 0xf0, 0x11, 0x00


	//----- nvinfo : EIATTR_KPARAM_INFO
	.align		4
.L_27:
        /*0068*/ 	.byte	0x04, 0x17
        /*006a*/ 	.short	(.L_29 - .L_28)
.L_28:
        /*006c*/ 	.word	0x00000000
        /*0070*/ 	.short	0x0007
        /*0072*/ 	.short	0x0034
        /*0074*/ 	.byte	0x00, 0xf0, 0x11, 0x00


	//----- nvinfo : EIATTR_KPARAM_INFO
	.align		4
.L_29:
        /*0078*/ 	.byte	0x04, 0x17
        /*007a*/ 	.short	(.L_31 - .L_30)
.L_30:
        /*007c*/ 	.word	0x00000000
        /*0080*/ 	.short	0x0006
        /*0082*/ 	.short	0x0030
        /*0084*/ 	.byte	0x00, 0xf0, 0x11, 0x00


	//----- nvinfo : EIATTR_KPARAM_INFO
	.align		4
.L_31:
        /*0088*/ 	.byte	0x04, 0x17
        /*008a*/ 	.short	(.L_33 - .L_32)
.L_32:
        /*008c*/ 	.word	0x00000000
        /*0090*/ 	.short	0x0005
        /*0092*/ 	.short	0x0028
        /*0094*/ 	.byte	0x00, 0xf5, 0x21, 0x00


	//----- nvinfo : EIATTR_KPARAM_INFO
	.align		4
.L_33:
        /*0098*/ 	.byte	0x04, 0x17
        /*009a*/ 	.short	(.L_35 - .L_34)
.L_34:
        /*009c*/ 	.word	0x00000000
        /*00a0*/ 	.short	0x0004
        /*00a2*/ 	.short	0x0020
        /*00a4*/ 	.byte	0x00, 0xf5, 0x21, 0x00


	//----- nvinfo : EIATTR_KPARAM_INFO
	.align		4
.L_35:
        /*00a8*/ 	.byte	0x04, 0x17
        /*00aa*/ 	.short	(.L_37 - .L_36)
.L_36:
        /*00ac*/ 	.word	0x00000000
        /*00b0*/ 	.short	0x0003
        /*00b2*/ 	.short	0x0018
        /*00b4*/ 	.byte	0x00, 0xf5, 0x21, 0x00


	//----- nvinfo : EIATTR_KPARAM_INFO
	.align		4
.L_37:
        /*00b8*/ 	.byte	0x04, 0x17
        /*00ba*/ 	.short	(.L_39 - .L_38)
.L_38:
        /*00bc*/ 	.word	0x00000000
        /*00c0*/ 	.short	0x0002
        /*00c2*/ 	.short	0x0010
        /*00c4*/ 	.byte	0x00, 0xf5, 0x21, 0x00


	//----- nvinfo : EIATTR_KPARAM_INFO
	.align		4
.L_39:
        /*00c8*/ 	.byte	0x04, 0x17
        /*00ca*/ 	.short	(.L_41 - .L_40)
.L_40:
        /*00cc*/ 	.word	0x00000000
        /*00d0*/ 	.short	0x0001
        /*00d2*/ 	.short	0x0008
        /*00d4*/ 	.byte	0x00, 0xf5, 0x21, 0x00


	//----- nvinfo : EIATTR_KPARAM_INFO
	.align		4
.L_41:
        /*00d8*/ 	.byte	0x04, 0x17
        /*00da*/ 	.short	(.L_43 - .L_42)
.L_42:
        /*00dc*/ 	.word	0x00000000
        /*00e0*/ 	.short	0x0000
        /*00e2*/ 	.short	0x0000
        /*00e4*/ 	.byte	0x00, 0xf5, 0x21, 0x00


	//----- nvinfo : EIATTR_SPARSE_MMA_MASK
	.align		4
.L_43:
        /*00e8*/ 	.byte	0x03, 0x50
        /*00ea*/ 	.short	0x0000


	//----- nvinfo : EIATTR_MAXREG_COUNT
	.align		4
        /*00ec*/ 	.byte	0x03, 0x1b
        /*00ee*/ 	.short	0x00ff


	//----- nvinfo : EIATTR_NUM_BARRIERS
	.align		4
        /*00f0*/ 	.byte	0x02, 0x4c
        /*00f2*/ 	.byte	0x01
	.zero		1


	//----- nvinfo : EIATTR_MERCURY_ISA_VERSION
	.align		4
        /*00f4*/ 	.byte	0x03, 0x5f
        /*00f6*/ 	.short	0x0101


	//----- nvinfo : EIATTR_COOP_GROUP_MASK_REGIDS
	.align		4
        /*00f8*/ 	.byte	0x04, 0x29
        /*00fa*/ 	.short	(.L_45 - .L_44)


	//   ....[0]....
.L_44:
        /*00fc*/ 	.word	0xffffffff


	//   ....[1]....
        /*0100*/ 	.word	0xffffffff


	//----- nvinfo : EIATTR_COOP_GROUP_INSTR_OFFSETS
	.align		4
.L_45:
        /*0104*/ 	.byte	0x04, 0x28
        /*0106*/ 	.short	(.L_47 - .L_46)


	//   ....[0]....
.L_46:
        /*0108*/ 	.word	0x00001680


	//   ....[1]....
        /*010c*/ 	.word	0x00001870


	//----- nvinfo : EIATTR_VRC_CTA_INIT_COUNT
	.align		4
.L_47:
        /*0110*/ 	.byte	0x02, 0x4a
	.zero		1
	.zero		1


	//----- nvinfo : EIATTR_EXIT_INSTR_OFFSETS
	.align		4
        /*0114*/ 	.byte	0x04, 0x1c
        /*0116*/ 	.short	(.L_49 - .L_48)


	//   ....[0]....
.L_48:
        /*0118*/ 	.word	0x00000050


	//   ....[1]....
        /*011c*/ 	.word	0x00000440


	//   ....[2]....
        /*0120*/ 	.word	0x00002af0


	//----- nvinfo : EIATTR_CRS_STACK_SIZE
	.align		4
.L_49:
        /*0124*/ 	.byte	0x04, 0x1e
        /*0126*/ 	.short	(.L_51 - .L_50)
.L_50:
        /*0128*/ 	.word	0x00000000


	//----- nvinfo : EIATTR_CBANK_PARAM_SIZE
	.align		4
.L_51:
        /*012c*/ 	.byte	0x03, 0x19
        /*012e*/ 	.short	0x0050


	//----- nvinfo : EIATTR_PARAM_CBANK
	.align		4
        /*0130*/ 	.byte	0x04, 0x0a
        /*0132*/ 	.short	(.L_53 - .L_52)
	.align		4
.L_52:
        /*0134*/ 	.word	index@(.nv.constant0._Z15flash_attentionPfS_S_S_S_S_iiiiiiii)
        /*0138*/ 	.short	0x0380
        /*013a*/ 	.short	0x0050


	//----- nvinfo : EIATTR_SW_WAR
	.align		4
.L_53:
        /*013c*/ 	.byte	0x04, 0x36
        /*013e*/ 	.short	(.L_55 - .L_54)
.L_54:
        /*0140*/ 	.word	0x00000008
.L_55:


//--------------------- .nv.info._Z20initToInfinity_floatPfi --------------------------
	.section	.nv.info._Z20initToInfinity_floatPfi,"",@"SHT_CUDA_INFO"
	.sectionflags	@""
	.align	4


	//----- nvinfo : EIATTR_CUDA_API_VERSION
	.align		4
        /*0000*/ 	.byte	0x04, 0x37
        /*0002*/ 	.short	(.L_57 - .L_56)
.L_56:
        /*0004*/ 	.word	0x00000082


	//----- nvinfo : EIATTR_KPARAM_INFO
	.align		4
.L_57:
        /*0008*/ 	.byte	0x04, 0x17
        /*000a*/ 	.short	(.L_59 - .L_58)
.L_58:
        /*000c*/ 	.word	0x00000000
        /*0010*/ 	.short	0x0001
        /*0012*/ 	.short	0x0008
        /*0014*/ 	.byte	0x00, 0xf0, 0x11, 0x00


	//----- nvinfo : EIATTR_KPARAM_INFO
	.align		4
.L_59:
        /*0018*/ 	.byte	0x04, 0x17
        /*001a*/ 	.short	(.L_61 - .L_60)
.L_60:
        /*001c*/ 	.word	0x00000000
        /*0020*/ 	.short	0x0000
        /*0022*/ 	.short	0x0000
        /*0024*/ 	.byte	0x00, 0xf5, 0x21, 0x00


	//----- nvinfo : EIATTR_SPARSE_MMA_MASK
	.align		4
.L_61:
        /*0028*/ 	.byte	0x03, 0x50
        /*002a*/ 	.short	0x0000


	//----- nvinfo : EIATTR_MAXREG_COUNT
	.align		4
        /*002c*/ 	.byte	0x03, 0x1b
        /*002e*/ 	.short	0x00ff


	//----- nvinfo : EIATTR_MERCURY_ISA_VERSION
	.align		4
        /*0030*/ 	.byte	0x03, 0x5f
        /*0032*/ 	.short	0x0101


	//----- nvinfo : EIATTR_VRC_CTA_INIT_COUNT
	.align		4
        /*0034*/ 	.byte	0x02, 0x4a
	.zero		1
	.zero		1


	//----- nvinfo : EIATTR_EXIT_INSTR_OFFSETS
	.align		4
        /*0038*/ 	.byte	0x04, 0x1c
        /*003a*/ 	.short	(.L_63 - .L_62)


	//   ....[0]....
.L_62:
        /*003c*/ 	.word	0x00000070


	//   ....[1]....
        /*0040*/ 	.word	0x000000d0


	//----- nvinfo : EIATTR_CBANK_PARAM_SIZE
	.align		4
.L_63:
        /*0044*/ 	.byte	0x03, 0x19
        /*0046*/ 	.short	0x000c


	//----- nvinfo : EIATTR_PARAM_CBANK
	.align		4
        /*0048*/ 	.byte	0x04, 0x0a
        /*004a*/ 	.short	(.L_65 - .L_64)
	.align		4
.L_64:
        /*004c*/ 	.word	index@(.nv.constant0._Z20initToInfinity_floatPfi)
        /*0050*/ 	.short	0x0380
        /*0052*/ 	.short	0x000c


	//----- nvinfo : EIATTR_SW_WAR
	.align		4
.L_65:
        /*0054*/ 	.byte	0x04, 0x36
        /*0056*/ 	.short	(.L_67 - .L_66)
.L_66:
        /*0058*/ 	.word	0x00000008
.L_67:


//--------------------- .nv.callgraph             --------------------------
	.section	.nv.callgraph,"",@"SHT_CUDA_CALLGRAPH"
	.align	4
	.sectionentsize	8
	.align		4
        /*0000*/ 	.word	0x00000000
	.align		4
        /*0004*/ 	.word	0xffffffff
	.align		4
        /*0008*/ 	.word	0x00000000
	.align		4
        /*000c*/ 	.word	0xfffffffe
	.align		4
        /*0010*/ 	.word	0x00000000
	.align		4
        /*0014*/ 	.word	0xfffffffd
	.align		4
        /*0018*/ 	.word	0x00000000
	.align		4
        /*001c*/ 	.word	0xfffffffc


//--------------------- .text._Z15flash_attentionPfS_S_S_S_S_iiiiiiii --------------------------
	.section	.text._Z15flash_attentionPfS_S_S_S_S_iiiiiiii,"ax",@progbits
	.align	128
        .global         _Z15flash_attentionPfS_S_S_S_S_iiiiiiii
        .type           _Z15flash_attentionPfS_S_S_S_S_iiiiiiii,@function
        .size           _Z15flash_attentionPfS_S_S_S_S_iiiiiiii,(.L_x_66 - _Z15flash_attentionPfS_S_S_S_S_iiiiiiii)
        .other          _Z15flash_attentionPfS_S_S_S_S_iiiiiiii,@"STO_CUDA_ENTRY STV_DEFAULT"
_Z15flash_attentionPfS_S_S_S_S_iiiiiiii:
.text._Z15flash_attentionPfS_S_S_S_S_iiiiiiii:
[----:B------:R-:W-:Y:S08]  /*0000*/  LDC R1, c[0x0][0x37c] ;  /* 0x0000df00ff017b82 */ /* 0x000ff00000000800 */
[----:B------:R-:W0:Y:S01]  /*0010*/  LDC R0, c[0x0][0x3cc] ;  /* 0x0000f300ff007b82 */ /* 0x000e220000000800 */
[----:B------:R-:W1:Y:S01]  /*0020*/  LDCU UR22, c[0x0][0x3c4] ;  /* 0x00007880ff1677ac */ /* 0x000e620008000800 */
[----:B------:R-:W2:Y:S01]  /*0030*/  LDCU UR23, c[0x0][0x3bc] ;  /* 0x00007780ff1777ac */ /* 0x000ea20008000800 */
[----:B0-----:R-:W-:-:S13]  /*0040*/  ISETP.GE.AND P0, PT, R0, 0x1, PT ;  /* 0x000000010000780c */ /* 0x001fda0003f06270 */
[----:B-12---:R-:W-:Y:S05]  /*0050*/  @!P0 EXIT ;  /* 0x000000000000894d */ /* 0x006fea0003800000 */
[----:B------:R-:W0:Y:S01]  /*0060*/  LDCU UR10, c[0x0][0x3c0] ;  /* 0x00007800ff0a77ac */ /* 0x000e220008000800 */
[----:B------:R-:W1:Y:S01]  /*0070*/  S2UR UR9, SR_CgaCtaId ;  /* 0x00000000000979c3 */ /* 0x000e620000008800 */
[----:B------:R-:W2:Y:S01]  /*0080*/  S2R R3, SR_TID.Y ;  /* 0x0000000000037919 */ /* 0x000ea20000002200 */
[----:B------:R-:W-:Y:S01]  /*0090*/  HFMA2 R29, -RZ, RZ, 0, 0 ;  /* 0x00000000ff1d7431 */ /* 0x000fe200000001ff */
[----:B------:R-:W-:Y:S01]  /*00a0*/  UIMAD UR4, UR22, UR23, 0x1f ;  /* 0x0000001f160474a4 */ /* 0x000fe2000f8e0217 */
[----:B------:R-:W-:Y:S01]  /*00b0*/  BSSY B0, `(.L_x_0) ;  /* 0x00002a3000007945 */ /* 0x000fe20003800000 */
[----:B------:R-:W-:Y:S01]  /*00c0*/  USHF.R.S32.HI UR6, URZ, 0x1f, UR23 ;  /* 0x0000001fff067899 */ /* 0x000fe20008011417 */
[----:B------:R-:W3:Y:S01]  /*00d0*/  S2R R0, SR_TID.X ;  /* 0x0000000000007919 */ /* 0x000ee20000002100 */
[----:B------:R-:W-:Y:S01]  /*00e0*/  USHF.R.S32.HI UR5, URZ, 0x1f, UR4 ;  /* 0x0000001fff057899 */ /* 0x000fe20008011404 */
[----:B------:R-:W-:Y:S01]  /*00f0*/  S2UR UR12, SR_CTAID.Y ;  /* 0x00000000000c79c3 */ /* 0x000fe20000002600 */
[----:B------:R-:W-:Y:S01]  /*0100*/  UMOV UR8, 0x400 ;  /* 0x0000040000087882 */ /* 0x000fe20000000000 */
[----:B------:R-:W4:Y:S01]  /*0110*/  LDCU UR15, c[0x0][0x3b4] ;  /* 0x00007680ff0f77ac */ /* 0x000f220008000800 */
[----:B------:R-:W-:-:S02]  /*0120*/  ULEA.HI UR5, UR5, UR4, URZ, 0x5 ;  /* 0x0000000405057291 */ /* 0x000fc4000f8f28ff */
[----:B------:R-:W-:-:S03]  /*0130*/  ULEA.HI UR4, UR6, UR23, URZ, 0x2 ;  /* 0x0000001706047291 */ /* 0x000fc6000f8f10ff */
[----:B------:R-:W4:Y:S01]  /*0140*/  S2UR UR13, SR_CTAID.X ;  /* 0x00000000000d79c3 */ /* 0x000f220000002500 */
[----:B0-----:R-:W-:Y:S02]  /*0150*/  UIMAD UR7, UR23, UR10, 0x1f ;  /* 0x0000001f170774a4 */ /* 0x001fe4000f8e020a */
[----:B------:R-:W-:Y:S02]  /*0160*/  USHF.L.U32 UR5, UR5, 0x2, URZ ;  /* 0x0000000205057899 */ /* 0x000fe400080006ff */
[----:B------:R-:W-:Y:S02]  /*0170*/  USHF.R.S32.HI UR6, URZ, 0x1f, UR7 ;  /* 0x0000001fff067899 */ /* 0x000fe40008011407 */
[----:B------:R-:W-:Y:S02]  /*0180*/  ULOP3.LUT UR18, UR4, 0xfffffffc, URZ, 0xc0, !UPT ;  /* 0xfffffffc04127892 */ /* 0x000fe4000f8ec0ff */
[----:B------:R-:W-:Y:S02]  /*0190*/  ULEA.HI UR6, UR6, UR7, URZ, 0x5 ;  /* 0x0000000706067291 */ /* 0x000fe4000f8f28ff */
[----:B-1----:R-:W-:-:S02]  /*01a0*/  ULEA UR7, UR9, UR8, 0x18 ;  /* 0x0000000809077291 */ /* 0x002fc4000f8ec0ff */
[----:B------:R-:W-:Y:S02]  /*01b0*/  USHF.L.U32 UR6, UR6, 0x2, URZ ;  /* 0x0000000206067899 */ /* 0x000fe400080006ff */
[----:B------:R-:W-:Y:S01]  /*01c0*/  UISETP.LT.AND UP0, UPT, UR18, 0x4, UPT ;  /* 0x000000041200788c */ /* 0x000fe2000bf01270 */
[C---:B--2---:R-:W-:Y:S01]  /*01d0*/  IMAD R36, R3.reuse, UR23, RZ ;  /* 0x0000001703247c24 */ /* 0x044fe2000f8e02ff */
[----:B------:R-:W-:Y:S02]  /*01e0*/  ULOP3.LUT UR8, UR6, 0xffffff80, URZ, 0xc0, !UPT ;  /* 0xffffff8006087892 */ /* 0x000fe4000f8ec0ff */
[----:B------:R-:W-:Y:S02]  /*01f0*/  ULOP3.LUT UR6, UR5, 0xffffff80, URZ, 0xc0, !UPT ;  /* 0xffffff8005067892 */ /* 0x000fe4000f8ec0ff */
[----:B------:R-:W-:Y:S01]  /*0200*/  UIADD3 UR5, UPT, UPT, UR10, 0x1f, URZ ;  /* 0x0000001f0a057890 */ /* 0x000fe2000fffe0ff */
[----:B---3--:R-:W-:Y:S01]  /*0210*/  IMAD R33, R3, UR22, R0 ;  /* 0x0000001603217c24 */ /* 0x008fe2000f8e0200 */
[----:B------:R-:W-:Y:S01]  /*0220*/  UIADD3 UR7, UPT, UPT, UR8, UR7, URZ ;  /* 0x0000000708077290 */ /* 0x000fe2000fffe0ff */
[----:B------:R-:W-:Y:S01]  /*0230*/  IMAD R37, R0, UR23, RZ ;  /* 0x0000001700257c24 */ /* 0x000fe2000f8e02ff */
[----:B------:R-:W-:-:S02]  /*0240*/  UIMAD UR10, UR22, UR10, 0x1f ;  /* 0x0000001f160a74a4 */ /* 0x000fc4000f8e020a */
[----:B------:R-:W-:Y:S02]  /*0250*/  USHF.R.S32.HI UR9, URZ, 0x1f, UR5 ;  /* 0x0000001fff097899 */ /* 0x000fe40008011405 */
[----:B------:R-:W-:Y:S02]  /*0260*/  UIADD3 UR19, UPT, UPT, UR6, UR7, URZ ;  /* 0x0000000706137290 */ /* 0x000fe4000fffe0ff */
[----:B------:R-:W-:Y:S02]  /*0270*/  USHF.R.S32.HI UR11, URZ, 0x1f, UR10 ;  /* 0x0000001fff0b7899 */ /* 0x000fe4000801140a */
[----:B------:R-:W-:Y:S02]  /*0280*/  ULEA.HI UR9, UR9, UR5, URZ, 0x5 ;  /* 0x0000000509097291 */ /* 0x000fe4000f8f28ff */
[----:B------:R-:W-:Y:S02]  /*0290*/  UIADD3 UR20, UPT, UPT, UR6, UR19, URZ ;  /* 0x0000001306147290 */ /* 0x000fe4000fffe0ff */
[----:B------:R-:W-:-:S02]  /*02a0*/  ULEA.HI UR11, UR11, UR10, URZ, 0x5 ;  /* 0x0000000a0b0b7291 */ /* 0x000fc4000f8f28ff */
[----:B------:R-:W-:Y:S02]  /*02b0*/  USHF.R.S32.HI UR9, URZ, 0x5, UR9 ;  /* 0x00000005ff097899 */ /* 0x000fe40008011409 */
[----:B------:R-:W-:Y:S02]  /*02c0*/  UIADD3 UR8, UPT, UPT, UR8, UR20, URZ ;  /* 0x0000001408087290 */ /* 0x000fe4000fffe0ff */
[----:B------:R-:W-:Y:S02]  /*02d0*/  USHF.L.U32 UR11, UR11, 0x2, URZ ;  /* 0x000000020b0b7899 */ /* 0x000fe400080006ff */
[----:B------:R-:W-:Y:S02]  /*02e0*/  ULEA UR5, UR9, UR8, 0x7 ;  /* 0x0000000809057291 */ /* 0x000fe4000f8e38ff */
[----:B------:R-:W-:Y:S01]  /*02f0*/  MOV R5, UR9 ;  /* 0x0000000900057c02 */ /* 0x000fe20008000f00 */
[----:B------:R-:W-:Y:S01]  /*0300*/  ULOP3.LUT UR11, UR11, 0xffffff80, URZ, 0xc0, !UPT ;  /* 0xffffff800b0b7892 */ /* 0x000fe2000f8ec0ff */
[----:B------:R-:W-:Y:S01]  /*0310*/  LEA R34, R3, UR8, 0x2 ;  /* 0x0000000803227c11 */ /* 0x000fe2000f8e10ff */
[----:B------:R-:W-:-:S02]  /*0320*/  ULEA UR21, UR9, UR5, 0x7 ;  /* 0x0000000509157291 */ /* 0x000fc4000f8e38ff */
[----:B------:R-:W-:Y:S01]  /*0330*/  USHF.R.S32.HI UR14, URZ, 0x2, UR4 ;  /* 0x00000002ff0e7899 */ /* 0x000fe20008011404 */
[----:B------:R-:W-:Y:S01]  /*0340*/  LEA R35, R3, UR5, 0x2 ;  /* 0x0000000503237c11 */ /* 0x000fe2000f8e10ff */
[----:B------:R-:W-:Y:S02]  /*0350*/  UIADD3 UR11, UPT, UPT, UR21, UR11, URZ ;  /* 0x0000000b150b7290 */ /* 0x000fe4000fffe0ff */
[----:B------:R-:W-:Y:S01]  /*0360*/  USEL UR4, UR18, 0x4, !UP0 ;  /* 0x0000000412047887 */ /* 0x000fe2000c000000 */
[----:B------:R-:W-:Y:S01]  /*0370*/  LEA R33, R33, UR21, 0x2 ;  /* 0x0000001521217c11 */ /* 0x000fe2000f8e10ff */
[----:B----4-:R-:W-:Y:S02]  /*0380*/  UIMAD UR10, UR13, UR15, UR12 ;  /* 0x0000000f0d0a72a4 */ /* 0x010fe4000f8e020c */
[----:B------:R-:W-:Y:S01]  /*0390*/  LEA R32, R3, UR11, 0x2 ;  /* 0x0000000b03207c11 */ /* 0x000fe2000f8e10ff */
[----:B------:R-:W-:Y:S01]  /*03a0*/  UIADD3 UR12, UPT, UPT, UR4, -0x1, URZ ;  /* 0xffffffff040c7890 */ /* 0x000fe2000fffe0ff */
[----:B------:R-:W0:Y:S02]  /*03b0*/  LDCU.64 UR16, c[0x0][0x358] ;  /* 0x00006b00ff1077ac */ /* 0x000e240008000a00 */
[----:B------:R-:W-:-:S02]  /*03c0*/  LEA R31, R5, R32, 0x8 ;  /* 0x00000020051f7211 */ /* 0x000fc400078e40ff */
[C---:B------:R-:W-:Y:S01]  /*03d0*/  LEA R30, R5.reuse, R32, 0x7 ;  /* 0x00000020051e7211 */ /* 0x040fe200078e38ff */
[----:B------:R-:W-:Y:S01]  /*03e0*/  ULEA.HI UR11, UR12, 0x1, URZ, 0x1e ;  /* 0x000000010c0b7891 */ /* 0x000fe2000f8ff0ff */
[----:B------:R-:W-:-:S11]  /*03f0*/  LEA R28, R5, R31, 0x7 ;  /* 0x0000001f051c7211 */ /* 0x000fd600078e38ff */
.L_x_52:
[----:B-1----:R-:W1:Y:S08]  /*0400*/  LDC R13, c[0x0][0x3c4] ;  /* 0x0000f100ff0d7b82 */ /* 0x002e700000000800 */
[----:B--23--:R-:W2:Y:S01]  /*0410*/  LDC R6, c[0x0][0x3b8] ;  /* 0x0000ee00ff067b82 */ /* 0x00cea20000000800 */
[----:B-1----:R-:W-:-:S05]  /*0420*/  IMAD R11, R29, R13, R0 ;  /* 0x0000000d1d0b7224 */ /* 0x002fca00078e0200 */
[----:B--2---:R-:W-:-:S13]  /*0430*/  ISETP.GE.AND P0, PT, R11, R6, PT ;  /* 0x000000060b00720c */ /* 0x004fda0003f06270 */
[----:B0-----:R-:W-:Y:S05]  /*0440*/  @P0 EXIT ;  /* 0x000000000000094d */ /* 0x001fea0003800000 */
[----:B------:R-:W0:Y:S01]  /*0450*/  LDCU UR4, c[0x0][0x3cc] ;  /* 0x00007980ff0477ac */ /* 0x000e220008000800 */
[----:B------:R-:W-:Y:S01]  /*0460*/  BSSY.RECONVERGENT B1, `(.L_x_1) ;  /* 0x000001e000017945 */ /* 0x000fe20003800200 */
[----:B------:R-:W-:Y:S01]  /*0470*/  ISETP.GE.AND P3, PT, R3, UR14, PT ;  /* 0x0000000e03007c0c */ /* 0x000fe2000bf66270 */
[----:B------:R-:W1:Y:S01]  /*0480*/  LDCU UR5, c[0x0][0x3c4] ;  /* 0x00007880ff0577ac */ /* 0x000e620008000800 */
[----:B0-----:R-:W-:Y:S01]  /*0490*/  UIADD3 UR4, UPT, UPT, UR4, -0x1, URZ ;  /* 0xffffffff04047890 */ /* 0x001fe2000fffe0ff */
[----:B-1----:R-:W-:-:S05]  /*04a0*/  IMAD.U32 R2, RZ, RZ, UR5 ;  /* 0x00000005ff027e24 */ /* 0x002fca000f8e00ff */
[----:B------:R-:W-:-:S13]  /*04b0*/  ISETP.NE.AND P0, PT, R29, UR4, PT ;  /* 0x000000041d007c0c */ /* 0x000fda000bf05270 */
[----:B------:R-:W-:Y:S05]  /*04c0*/  @P0 BRA `(.L_x_2) ;  /* 0x00000000005c0947 */ /* 0x000fea0003800000 */
[----:B------:R-:W-:Y:S02]  /*04d0*/  IABS R7, R13 ;  /* 0x0000000d00077213 */ /* 0x000fe40000000000 */
[----:B------:R-:W-:Y:S02]  /*04e0*/  ISETP.GE.AND P2, PT, R6, RZ, PT ;  /* 0x000000ff0600720c */ /* 0x000fe40003f46270 */
[----:B------:R-:W0:Y:S08]  /*04f0*/  I2F.RP R2, R7 ;  /* 0x0000000700027306 */ /* 0x000e300000209400 */
[----:B0-----:R-:W0:Y:S02]  /*0500*/  MUFU.RCP R2, R2 ;  /* 0x0000000200027308 */ /* 0x001e240000001000 */
[----:B0-----:R-:W-:-:S06]  /*0510*/  IADD3 R4, PT, PT, R2, 0xffffffe, RZ ;  /* 0x0ffffffe02047810 */ /* 0x001fcc0007ffe0ff */
[----:B------:R0:W1:Y:S02]  /*0520*/  F2I.FTZ.U32.TRUNC.NTZ R5, R4 ;  /* 0x0000000400057305 */ /* 0x000064000021f000 */
[----:B0-----:R-:W-:Y:S01]  /*0530*/  HFMA2 R4, -RZ, RZ, 0, 0 ;  /* 0x00000000ff047431 */ /* 0x001fe200000001ff */
[----:B-1----:R-:W-:-:S05]  /*0540*/  IADD3 R8, PT, PT, RZ, -R5, RZ ;  /* 0x80000005ff087210 */ /* 0x002fca0007ffe0ff */
[----:B------:R-:W-:Y:S01]  /*0550*/  IMAD R9, R8, R7, RZ ;  /* 0x0000000708097224 */ /* 0x000fe200078e02ff */
[----:B------:R-:W-:-:S03]  /*0560*/  IABS R8, R6 ;  /* 0x0000000600087213 */ /* 0x000fc60000000000 */
[----:B------:R-:W-:-:S06]  /*0570*/  IMAD.HI.U32 R5, R5, R9, R4 ;  /* 0x0000000905057227 */ /* 0x000fcc00078e0004 */
[----:B------:R-:W-:-:S05]  /*0580*/  IMAD.HI.U32 R5, R5, R8, RZ ;  /* 0x0000000805057227 */ /* 0x000fca00078e00ff */
[----:B------:R-:W-:-:S05]  /*0590*/  IADD3 R5, PT, PT, -R5, RZ, RZ ;  /* 0x000000ff05057210 */ /* 0x000fca0007ffe1ff */
[----:B------:R-:W-:-:S05]  /*05a0*/  IMAD R2, R7, R5, R8 ;  /* 0x0000000507027224 */ /* 0x000fca00078e0208 */
[----:B------:R-:W-:-:S13]  /*05b0*/  ISETP.GT.U32.AND P0, PT, R7, R2, PT ;  /* 0x000000020700720c */ /* 0x000fda0003f04070 */
[----:B------:R-:W-:Y:S01]  /*05c0*/  @!P0 IMAD.IADD R2, R2, 0x1, -R7 ;  /* 0x0000000102028824 */ /* 0x000fe200078e0a07 */
[----:B------:R-:W-:-:S04]  /*05d0*/  ISETP.NE.AND P0, PT, R13, RZ, PT ;  /* 0x000000ff0d00720c */ /* 0x000fc80003f05270 */
[----:B------:R-:W-:-:S13]  /*05e0*/  ISETP.GT.U32.AND P1, PT, R7, R2, PT ;  /* 0x000000020700720c */ /* 0x000fda0003f24070 */
[----:B------:R-:W-:-:S04]  /*05f0*/  @!P1 IADD3 R2, PT, PT, R2, -R7, RZ ;  /* 0x8000000702029210 */ /* 0x000fc80007ffe0ff */
[----:B------:R-:W-:Y:S02]  /*0600*/  @!P2 IADD3 R2, PT, PT, -R2, RZ, RZ ;  /* 0x000000ff0202a210 */ /* 0x000fe40007ffe1ff */
[----:B------:R-:W-:-:S04]  /*0610*/  @!P0 LOP3.LUT R2, RZ, R13, RZ, 0x33, !PT ;  /* 0x0000000dff028212 */ /* 0x000fc800078e33ff */
[----:B------:R-:W-:-:S04]  /*0620*/  ISETP.NE.AND P0, PT, R2, RZ, PT ;  /* 0x000000ff0200720c */ /* 0x000fc80003f05270 */
[----:B------:R-:W-:-:S09]  /*0630*/  SEL R2, R2, R13, P0 ;  /* 0x0000000d02027207 */ /* 0x000fd20000000000 */
.L_x_2:
[----:B------:R-:W-:Y:S05]  /*0640*/  BSYNC.RECONVERGENT B1 ;  /* 0x0000000000017941 */ /* 0x000fea0003800200 */
.L_x_1:
[----:B------:R-:W-:Y:S04]  /*0650*/  BSSY.RECONVERGENT B1, `(.L_x_3) ;  /* 0x0000020000017945 */ /* 0x000fe80003800200 */
[----:B------:R-:W-:Y:S05]  /*0660*/  @P3 BRA `(.L_x_4) ;  /* 0x0000000000783947 */ /* 0x000fea0003800000 */
[----:B------:R-:W0:Y:S01]  /*0670*/  LDCU UR4, c[0x0][0x3bc] ;  /* 0x00007780ff0477ac */ /* 0x000e220008000800 */
[----:B------:R-:W1:Y:S01]  /*0680*/  S2UR UR8, SR_CgaCtaId ;  /* 0x00000000000879c3 */ /* 0x000e620000008800 */
[----:B------:R-:W-:Y:S01]  /*0690*/  IMAD R4, R6, UR10, R11 ;  /* 0x0000000a06047c24 */ /* 0x000fe2000f8e020b */
[----:B------:R-:W-:Y:S01]  /*06a0*/  MOV R14, R3 ;  /* 0x00000003000e7202 */ /* 0x000fe20000000f00 */
[----:B------:R-:W0:Y:S02]  /*06b0*/  LDCU UR5, c[0x0][0x3c0] ;  /* 0x00007800ff0577ac */ /* 0x000e240008000800 */
[----:B------:R-:W-:Y:S01]  /*06c0*/  IMAD R13, R4, UR14, R3 ;  /* 0x0000000e040d7c24 */ /* 0x000fe2000f8e0203 */
[----:B0-----:R-:W-:-:S04]  /*06d0*/  UIMAD UR4, UR4, UR5, 0x1f ;  /* 0x0000001f040474a4 */ /* 0x001fc8000f8e0205 */
[----:B------:R-:W-:-:S04]  /*06e0*/  USHF.R.S32.HI UR5, URZ, 0x1f, UR4 ;  /* 0x0000001fff057899 */ /* 0x000fc80008011404 */
[----:B------:R-:W-:-:S03]  /*06f0*/  ULEA.HI UR5, UR5, UR4, URZ, 0x5 ;  /* 0x0000000405057291 */ /* 0x000fc6000f8f28ff */
[----:B------:R-:W-:Y:S01]  /*0700*/  UMOV UR4, 0x400 ;  /* 0x0000040000047882 */ /* 0x000fe20000000000 */
[----:B------:R-:W-:Y:S02]  /*0710*/  USHF.L.U32 UR5, UR5, 0x2, URZ ;  /* 0x0000000205057899 */ /* 0x000fe400080006ff */
[----:B-1----:R-:W-:Y:S02]  /*0720*/  ULEA UR4, UR8, UR4, 0x18 ;  /* 0x0000000408047291 */ /* 0x002fe4000f8ec0ff */
[----:B------:R-:W-:-:S06]  /*0730*/  ULOP3.LUT UR5, UR5, 0xffffff80, URZ, 0xc0, !UPT ;  /* 0xffffff8005057892 */ /* 0x000fcc000f8ec0ff */
[----:B------:R-:W-:-:S04]  /*0740*/  LEA R8, R37, UR5, 0x2 ;  /* 0x0000000525087c11 */ /* 0x000fc8000f8e10ff */
[----:B------:R-:W-:-:S05]  /*0750*/  LEA R8, R3, R8, 0x4 ;  /* 0x0000000803087211 */ /* 0x000fca00078e20ff */
[----:B------:R-:W-:-:S07]  /*0760*/  VIADD R12, R8, UR4 ;  /* 0x00000004080c7c36 */ /* 0x000fce0008000000 */
.L_x_5:
[----:B------:R-:W0:Y:S08]  /*0770*/  LDC.64 R4, c[0x0][0x388] ;  /* 0x0000e200ff047b82 */ /* 0x000e300000000a00 */
[----:B------:R-:W1:Y:S08]  /*0780*/  LDC.64 R8, c[0x0][0x390] ;  /* 0x0000e400ff087b82 */ /* 0x000e700000000a00 */
[----:B------:R-:W2:Y:S01]  /*0790*/  LDC R15, c[0x0][0x3c0] ;  /* 0x0000f000ff0f7b82 */ /* 0x000ea20000000800 */
[----:B0-----:R-:W-:-:S06]  /*07a0*/  IMAD.WIDE R4, R13, 0x10, R4 ;  /* 0x000000100d047825 */ /* 0x001fcc00078e0204 */
[----:B------:R-:W3:Y:S01]  /*07b0*/  LDG.E.128.CONSTANT R4, desc[UR16][R4.64] ;  /* 0x0000001004047981 */ /* 0x000ee2000c1e9d00 */
[----:B-1----:R-:W-:-:S06]  /*07c0*/  IMAD.WIDE R8, R13, 0x10, R8 ;  /* 0x000000100d087825 */ /* 0x002fcc00078e0208 */
[----:B------:R-:W4:Y:S01]  /*07d0*/  LDG.E.128.CONSTANT R8, desc[UR16][R8.64] ;  /* 0x0000001008087981 */ /* 0x000f22000c1e9d00 */
[----:B--2---:R-:W-:-:S04]  /*07e0*/  IADD3 R14, PT, PT, R14, R15, RZ ;  /* 0x0000000f0e0e7210 */ /* 0x004fc80007ffe0ff */
[----:B------:R-:W-:Y:S02]  /*07f0*/  ISETP.GE.AND P0, PT, R14, UR14, PT ;  /* 0x0000000e0e007c0c */ /* 0x000fe4000bf06270 */
[----:B------:R-:W-:Y:S01]  /*0800*/  IADD3 R13, PT, PT, R13, R15, RZ ;  /* 0x0000000f0d0d7210 */ /* 0x000fe20007ffe0ff */
[----:B---3--:R-:W-:Y:S04]  /*0810*/  STS.128 [R12], R4 ;  /* 0x000000040c007388 */ /* 0x008fe80000000c00 */
[----:B----4-:R0:W-:Y:S02]  /*0820*/  STS.128 [R12+UR6], R8 ;  /* 0x000000080c007988 */ /* 0x0101e40008000c06 */
[----:B0-----:R-:W-:-:S04]  /*0830*/  LEA R12, R15, R12, 0x4 ;  /* 0x0000000c0f0c7211 */ /* 0x001fc800078e20ff */
[----:B------:R-:W-:Y:S05]  /*0840*/  @!P0 BRA `(.L_x_5) ;  /* 0xfffffffc00c88947 */ /* 0x000fea000383ffff */
.L_x_4:
[----:B------:R-:W-:Y:S05]  /*0850*/  BSYNC.RECONVERGENT B1 ;  /* 0x0000000000017941 */ /* 0x000fea0003800200 */
.L_x_3:
[----:B------:R-:W0:Y:S02]  /*0860*/  LDCU UR4, c[0x0][0x3c8] ;  /* 0x00007900ff0477ac */ /* 0x000e240008000800 */
[----:B0-----:R-:W-:-:S09]  /*0870*/  UISETP.GE.AND UP0, UPT, UR4, 0x1, UPT ;  /* 0x000000010400788c */ /* 0x001fd2000bf06270 */
[----:B------:R-:W-:Y:S05]  /*0880*/  BRA.U !UP0, `(.L_x_6) ;  /* 0x0000002108847547 */ /* 0x000fea000b800000 */
[----:B------:R-:W-:Y:S01]  /*0890*/  HFMA2 R42, -RZ, RZ, 0, 0 ;  /* 0x00000000ff2a7431 */ /* 0x000fe200000001ff */
[----:B------:R-:W-:Y:S01]  /*08a0*/  BSSY B2, `(.L_x_6) ;  /* 0x000021f000027945 */ /* 0x000fe20003800000 */
[C---:B------:R-:W-:Y:S02]  /*08b0*/  LOP3.LUT R40, R2.reuse, 0x3, RZ, 0xc0, !PT ;  /* 0x0000000302287812 */ /* 0x040fe400078ec0ff */
[----:B------:R-:W-:-:S07]  /*08c0*/  LOP3.LUT R39, R2, 0x7ffffff8, RZ, 0xc0, !PT ;  /* 0x7ffffff802277812 */ /* 0x000fce00078ec0ff */
.L_x_51:
[----:B------:R-:W-:Y:S05]  /*08d0*/  YIELD ;  /* 0x0000000000007946 */ /* 0x000fea0003800000 */
[----:B0-----:R-:W0:Y:S01]  /*08e0*/  LDC R13, c[0x0][0x3b8] ;  /* 0x0000ee00ff0d7b82 */ /* 0x001e220000000800 */
[----:B-1----:R-:W1:Y:S01]  /*08f0*/  LDCU UR4, c[0x0][0x3c0] ;  /* 0x00007800ff0477ac */ /* 0x002e620008000800 */
[----:B------:R-:W-:Y:S01]  /*0900*/  BSSY B1, `(.L_x_7) ;  /* 0x0000217000017945 */ /* 0x000fe20003800000 */
[----:B--2---:R-:W2:Y:S01]  /*0910*/  LDCU UR5, c[0x0][0x3c8] ;  /* 0x00007900ff0577ac */ /* 0x004ea20008000800 */
[C---:B-1----:R-:W-:Y:S01]  /*0920*/  IMAD R38, R42.reuse, UR4, R3 ;  /* 0x000000042a267c24 */ /* 0x042fe2000f8e0203 */
[----:B------:R-:W-:-:S04]  /*0930*/  IADD3 R42, PT, PT, R42, 0x1, RZ ;  /* 0x000000012a2a7810 */ /* 0x000fc80007ffe0ff */
[----:B0-----:R-:W-:Y:S02]  /*0940*/  ISETP.GE.AND P0, PT, R38, R13, PT ;  /* 0x0000000d2600720c */ /* 0x001fe40003f06270 */
[----:B--2---:R-:W-:-:S11]  /*0950*/  ISETP.NE.AND P2, PT, R42, UR5, PT ;  /* 0x000000052a007c0c */ /* 0x004fd6000bf45270 */
[----:B---3--:R-:W-:Y:S05]  /*0960*/  @P0 BRA `(.L_x_8) ;  /* 0x0000002000400947 */ /* 0x008fea0003800000 */
[----:B------:R-:W-:Y:S01]  /*0970*/  ISETP.GE.AND P3, PT, R0, UR14, PT ;  /* 0x0000000e00007c0c */ /* 0x000fe2000bf66270 */
[----:B------:R-:W-:-:S12]  /*0980*/  BSSY.RECONVERGENT B3, `(.L_x_9) ;  /* 0x0000017000037945 */ /* 0x000fd80003800200 */
[----:B------:R-:W-:Y:S05]  /*0990*/  @P3 BRA `(.L_x_10) ;  /* 0x0000000000543947 */ /* 0x000fea0003800000 */
[----:B------:R-:W0:Y:S01]  /*09a0*/  S2R R5, SR_CgaCtaId ;  /* 0x0000000000057919 */ /* 0x000e220000008800 */
[----:B------:R-:W-:Y:S01]  /*09b0*/  MOV R12, 0x400 ;  /* 0x00000400000c7802 */ /* 0x000fe20000000f00 */
[----:B------:R-:W-:Y:S02]  /*09c0*/  IMAD R14, R13, UR10, R38 ;  /* 0x0000000a0d0e7c24 */ /* 0x000fe4000f8e0226 */
[----:B------:R-:W-:Y:S02]  /*09d0*/  IMAD.MOV.U32 R15, RZ, RZ, R0 ;  /* 0x000000ffff0f7224 */ /* 0x000fe400078e0000 */
[----:B------:R-:W-:Y:S01]  /*09e0*/  IMAD R14, R14, UR14, RZ ;  /* 0x0000000e0e0e7c24 */ /* 0x000fe2000f8e02ff */
[----:B0-----:R-:W-:-:S07]  /*09f0*/  LEA R12, R5, R12, 0x18 ;  /* 0x0000000c050c7211 */ /* 0x001fce00078ec0ff */
.L_x_11:
[----:B0-----:R-:W0:Y:S01]  /*0a00*/  LDC.64 R4, c[0x0][0x380] ;  /* 0x0000e000ff047b82 */ /* 0x001e220000000a00 */
[----:B------:R-:W-:-:S07]  /*0a10*/  IADD3 R7, PT, PT, R14, R15, RZ ;  /* 0x0000000f0e077210 */ /* 0x000fce0007ffe0ff */
[----:B------:R-:W1:Y:S01]  /*0a20*/  LDC.64 R8, c[0x0][0x398] ;  /* 0x0000e600ff087b82 */ /* 0x000e620000000a00 */
[----:B0-----:R-:W-:-:S04]  /*0a30*/  IMAD.WIDE R4, R7, 0x10, R4 ;  /* 0x0000001007047825 */ /* 0x001fc800078e0204 */
[----:B-1----:R-:W-:Y:S02]  /*0a40*/  IMAD.WIDE R8, R7, 0x10, R8 ;  /* 0x0000001007087825 */ /* 0x002fe400078e0208 */
[----:B------:R-:W2:Y:S04]  /*0a50*/  LDG.E.128.CONSTANT R4, desc[UR16][R4.64] ;  /* 0x0000001004047981 */ /* 0x000ea8000c1e9d00 */
[----:B------:R-:W3:Y:S01]  /*0a60*/  LDG.E.128 R8, desc[UR16][R8.64] ;  /* 0x0000001008087981 */ /* 0x000ee2000c1e1d00 */
[C---:B------:R-:W-:Y:S02]  /*0a70*/  LEA R17, R15.reuse, R36, 0x2 ;  /* 0x000000240f117211 */ /* 0x040fe400078e10ff */
[----:B------:R-:W-:Y:S02]  /*0a80*/  IADD3 R15, PT, PT, R15, R2, RZ ;  /* 0x000000020f0f7210 */ /* 0x000fe40007ffe0ff */
[----:B------:R-:W-:-:S02]  /*0a90*/  LEA R16, R17, R12, 0x2 ;  /* 0x0000000c11107211 */ /* 0x000fc400078e10ff */
[----:B------:R-:W-:Y:S02]  /*0aa0*/  LEA R17, R17, UR20, 0x2 ;  /* 0x0000001411117c11 */ /* 0x000fe4000f8e10ff */
[----:B------:R-:W-:Y:S01]  /*0ab0*/  ISETP.GE.AND P0, PT, R15, UR14, PT ;  /* 0x0000000e0f007c0c */ /* 0x000fe2000bf06270 */
[----:B--2---:R0:W-:Y:S04]  /*0ac0*/  STS.128 [R16], R4 ;  /* 0x0000000410007388 */ /* 0x0041e80000000c00 */
[----:B---3--:R0:W-:Y:S08]  /*0ad0*/  STS.128 [R17], R8 ;  /* 0x0000000811007388 */ /* 0x0081f00000000c00 */
[----:B------:R-:W-:Y:S05]  /*0ae0*/  @!P0 BRA `(.L_x_11) ;  /* 0xfffffffc00c48947 */ /* 0x000fea000383ffff */
.L_x_10:
[----:B------:R-:W-:Y:S05]  /*0af0*/  BSYNC.RECONVERGENT B3 ;  /* 0x0000000000037941 */ /* 0x000fea0003800200 */
.L_x_9:
[----:B------:R-:W1:Y:S01]  /*0b00*/  LDC R41, c[0x0][0x3bc] ;  /* 0x0000ef00ff297b82 */ /* 0x000e620000000800 */
[----:B------:R-:W-:-:S13]  /*0b10*/  ISETP.NE.AND P4, PT, R0, RZ, PT ;  /* 0x000000ff0000720c */ /* 0x000fda0003f85270 */
[----:B------:R-:W-:Y:S05]  /*0b20*/  @P4 BRA `(.L_x_12) ;  /* 0x0000000000244947 */ /* 0x000fea0003800000 */
[----:B0-----:R-:W0:Y:S01]  /*0b30*/  LDC.64 R6, c[0x0][0x3a0] ;  /* 0x0000e800ff067b82 */ /* 0x001e220000000a00 */
[----:B------:R-:W-:-:S07]  /*0b40*/  IMAD R13, R13, UR10, R38 ;  /* 0x0000000a0d0d7c24 */ /* 0x000fce000f8e0226 */
[----:B------:R-:W2:Y:S01]  /*0b50*/  LDC.64 R4, c[0x0][0x3a8] ;  /* 0x0000ea00ff047b82 */ /* 0x000ea20000000a00 */
[----:B0-----:R-:W-:-:S06]  /*0b60*/  IMAD.WIDE R6, R13, 0x4, R6 ;  /* 0x000000040d067825 */ /* 0x001fcc00078e0206 */
[----:B------:R-:W3:Y:S01]  /*0b70*/  LDG.E R6, desc[UR16][R6.64] ;  /* 0x0000001006067981 */ /* 0x000ee2000c1e1900 */
[----:B--2---:R-:W-:-:S06]  /*0b80*/  IMAD.WIDE R4, R13, 0x4, R4 ;  /* 0x000000040d047825 */ /* 0x004fcc00078e0204 */
[----:B------:R-:W2:Y:S04]  /*0b90*/  LDG.E R5, desc[UR16][R4.64] ;  /* 0x0000001004057981 */ /* 0x000ea8000c1e1900 */
[----:B---3--:R3:W-:Y:S04]  /*0ba0*/  STS [R35], R6 ;  /* 0x0000000623007388 */ /* 0x0087e80000000800 */
[----:B--2---:R3:W-:Y:S02]  /*0bb0*/  STS [R34], R5 ;  /* 0x0000000522007388 */ /* 0x0047e40000000800 */
.L_x_12:
[----:B-1----:R-:W-:Y:S01]  /*0bc0*/  ISETP.GE.AND P0, PT, R41, 0x4, PT ;  /* 0x000000042900780c */ /* 0x002fe20003f06270 */
[----:B------:R-:W-:Y:S05]  /*0bd0*/  WARPSYNC.ALL ;  /* 0x0000000000007948 */ /* 0x000fea0003800000 */
[----:B------:R-:W-:Y:S01]  /*0be0*/  BAR.SYNC.DEFER_BLOCKING 0x0 ;  /* 0x0000000000007b1d */ /* 0x000fe20000010000 */
[----:B------:R-:W-:-:S06]  /*0bf0*/  MOV R44, RZ ;  /* 0x000000ff002c7202 */ /* 0x000fcc0000000f00 */
[----:B------:R-:W-:Y:S05]  /*0c00*/  @!P0 BRA `(.L_x_13) ;  /* 0x00000008007c8947 */ /* 0x000fea0003800000 */
[----:B------:R-:W-:Y:S01]  /*0c10*/  ISETP.GE.AND P0, PT, R41, 0x20, PT ;  /* 0x000000202900780c */ /* 0x000fe20003f06270 */
[----:B------:R-:W-:Y:S01]  /*0c20*/  ULOP3.LUT UR9, UR11, 0x7, URZ, 0xc0, !UPT ;  /* 0x000000070b097892 */ /* 0x000fe2000f8ec0ff */
[----:B------:R-:W-:Y:S01]  /*0c30*/  IMAD.MOV.U32 R44, RZ, RZ, RZ ;  /* 0x000000ffff2c7224 */ /* 0x000fe200078e00ff */
[----:B------:R-:W-:Y:S02]  /*0c40*/  UMOV UR4, URZ ;  /* 0x000000ff00047c82 */ /* 0x000fe40008000000 */
[----:B------:R-:W-:-:S08]  /*0c50*/  UISETP.NE.AND UP1, UPT, UR9, URZ, UPT ;  /* 0x000000ff0900728c */ /* 0x000fd0000bf25270 */
[----:B------:R-:W-:Y:S05]  /*0c60*/  @!P0 BRA `(.L_x_14) ;  /* 0x00000004001c8947 */ /* 0x000fea0003800000 */
[----:B------:R-:W1:Y:S01]  /*0c70*/  S2UR UR5, SR_CgaCtaId ;  /* 0x00000000000579c3 */ /* 0x000e620000008800 */
[----:B------:R-:W-:Y:S01]  /*0c80*/  HFMA2 R44, -RZ, RZ, 0, 0 ;  /* 0x00000000ff2c7431 */ /* 0x000fe200000001ff */
[----:B------:R-:W-:Y:S02]  /*0c90*/  UMOV UR4, 0x400 ;  /* 0x0000040000047882 */ /* 0x000fe40000000000 */
[----:B-1----:R-:W-:-:S03]  /*0ca0*/  ULEA UR8, UR5, UR4, 0x18 ;  /* 0x0000000405087291 */ /* 0x002fc6000f8ec0ff */
[----:B------:R-:W-:Y:S01]  /*0cb0*/  UMOV UR4, URZ ;  /* 0x000000ff00047c82 */ /* 0x000fe20008000000 */
[----:B------:R-:W-:-:S08]  /*0cc0*/  UMOV UR5, URZ ;  /* 0x000000ff00057c82 */ /* 0x000fd00008000000 */
.L_x_15:
[----:B------:R-:W-:Y:S01]  /*0cd0*/  IADD3 R25, PT, PT, R36, UR4, RZ ;  /* 0x0000000424197c10 */ /* 0x000fe2000fffe0ff */
[----:B------:R-:W-:Y:S01]  /*0ce0*/  ULOP3.LUT UR13, UR11, 0x7ffffff8, URZ, 0xc0, !UPT ;  /* 0x7ffffff80b0d7892 */ /* 0x000fe2000f8ec0ff */
[----:B------:R-:W-:Y:S01]  /*0cf0*/  IADD3 R24, PT, PT, R37, UR4, RZ ;  /* 0x0000000425187c10 */ /* 0x000fe2000fffe0ff */
[----:B------:R-:W-:Y:S01]  /*0d00*/  UIADD3 UR5, UPT, UPT, UR5, 0x8, URZ ;  /* 0x0000000805057890 */ /* 0x000fe2000fffe0ff */
[----:B------:R-:W-:Y:S01]  /*0d10*/  LEA R25, R25, UR8, 0x2 ;  /* 0x0000000819197c11 */ /* 0x000fe2000f8e10ff */
[----:B------:R-:W-:Y:S01]  /*0d20*/  UIADD3 UR4, UPT, UPT, UR4, 0x20, URZ ;  /* 0x0000002004047890 */ /* 0x000fe2000fffe0ff */
[----:B------:R-:W-:Y:S01]  /*0d30*/  LEA R24, R24, UR7, 0x2 ;  /* 0x0000000718187c11 */ /* 0x000fe2000f8e10ff */
[----:B------:R-:W-:Y:S02]  /*0d40*/  UISETP.NE.AND UP0, UPT, UR5, UR13, UPT ;  /* 0x0000000d0500728c */ /* 0x000fe4000bf05270 */
[----:B0--3--:R-:W-:Y:S04]  /*0d50*/  LDS.128 R4, [R25] ;  /* 0x0000000019047984 */ /* 0x009fe80000000c00 */
[----:B------:R-:W0:Y:S04]  /*0d60*/  LDS.128 R8, [R24] ;  /* 0x0000000018087984 */ /* 0x000e280000000c00 */
[----:B------:R-:W-:Y:S04]  /*0d70*/  LDS.128 R12, [R25+0x10] ;  /* 0x00001000190c7984 */ /* 0x000fe80000000c00 */
[----:B------:R-:W1:Y:S04]  /*0d80*/  LDS.128 R16, [R24+0x10] ;  /* 0x0000100018107984 */ /* 0x000e680000000c00 */
[----:B------:R-:W-:Y:S01]  /*0d90*/  LDS.128 R20, [R25+0x20] ;  /* 0x0000200019147984 */ /* 0x000fe20000000c00 */
[----:B0-----:R-:W-:-:S04]  /*0da0*/  FMUL R5, R5, R9 ;  /* 0x0000000905057220 */ /* 0x001fc80000400000 */
[----:B------:R-:W-:Y:S01]  /*0db0*/  FFMA R5, R4, R8, R5 ;  /* 0x0000000804057223 */ /* 0x000fe20000000005 */
[----:B-1----:R-:W-:-:S03]  /*0dc0*/  FMUL R13, R13, R17 ;  /* 0x000000110d0d7220 */ /* 0x002fc60000400000 */
[----:B------:R-:W-:Y:S01]  /*0dd0*/  FFMA R6, R6, R10, R5 ;  /* 0x0000000a06067223 */ /* 0x000fe20000000005 */
[----:B------:R-:W-:-:S03]  /*0de0*/  FFMA R13, R12, R16, R13 ;  /* 0x000000100c0d7223 */ /* 0x000fc6000000000d */
[----:B------:R-:W-:Y:S02]  /*0df0*/  FFMA R17, R7, R11, R6 ;  /* 0x0000000b07117223 */ /* 0x000fe40000000006 */
[----:B------:R-:W0:Y:S01]  /*0e00*/  LDS.128 R4, [R24+0x20] ;  /* 0x0000200018047984 */ /* 0x000e220000000c00 */
[----:B------:R-:W-:Y:S01]  /*0e10*/  FFMA R14, R14, R18, R13 ;  /* 0x000000120e0e7223 */ /* 0x000fe2000000000d */
[----:B------:R-:W-:Y:S02]  /*0e20*/  FADD R44, R17, R44 ;  /* 0x0000002c112c7221 */ /* 0x000fe40000000000 */
[----:B------:R-:W-:Y:S01]  /*0e30*/  LDS.128 R8, [R25+0x30] ;  /* 0x0000300019087984 */ /* 0x000fe20000000c00 */
[----:B------:R-:W-:-:S03]  /*0e40*/  FFMA R19, R15, R19, R14 ;  /* 0x000000130f137223 */ /* 0x000fc6000000000e */
[----:B------:R-:W1:Y:S01]  /*0e50*/  LDS.128 R12, [R24+0x30] ;  /* 0x00003000180c7984 */ /* 0x000e620000000c00 */
[----:B0-----:R-:W-:-:S04]  /*0e60*/  FMUL R5, R21, R5 ;  /* 0x0000000515057220 */ /* 0x001fc80000400000 */
[----:B------:R-:W-:Y:S01]  /*0e70*/  FFMA R5, R20, R4, R5 ;  /* 0x0000000414057223 */ /* 0x000fe20000000005 */
[----:B-1----:R-:W-:-:S03]  /*0e80*/  FMUL R9, R9, R13 ;  /* 0x0000000d09097220 */ /* 0x002fc60000400000 */
[----:B------:R-:W-:Y:S01]  /*0e90*/  FFMA R6, R22, R6, R5 ;  /* 0x0000000616067223 */ /* 0x000fe20000000005 */
[----:B------:R-:W-:-:S03]  /*0ea0*/  FFMA R9, R8, R12, R9 ;  /* 0x0000000c08097223 */ /* 0x000fc60000000009 */
[----:B------:R-:W-:Y:S02]  /*0eb0*/  FFMA R23, R23, R7, R6 ;  /* 0x0000000717177223 */ /* 0x000fe40000000006 */
[----:B------:R-:W-:Y:S01]  /*0ec0*/  LDS.128 R4, [R25+0x40] ;  /* 0x0000400019047984 */ /* 0x000fe20000000c00 */
[----:B------:R-:W-:-:S04]  /*0ed0*/  FFMA R10, R10, R14, R9 ;  /* 0x0000000e0a0a7223 */ /* 0x000fc80000000009 */
[----:B------:R-:W-:Y:S02]  /*0ee0*/  FFMA R20, R11, R15, R10 ;  /* 0x0000000f0b147223 */ /* 0x000fe4000000000a */
[----:B------:R-:W0:Y:S04]  /*0ef0*/  LDS.128 R8, [R24+0x40] ;  /* 0x0000400018087984 */ /* 0x000e280000000c00 */
[----:B------:R-:W-:Y:S01]  /*0f00*/  LDS.128 R12, [R25+0x70] ;  /* 0x00007000190c7984 */ /* 0x000fe20000000c00 */
[----:B0-----:R-:W-:-:S04]  /*0f10*/  FMUL R5, R5, R9 ;  /* 0x0000000905057220 */ /* 0x001fc80000400000 */
[----:B------:R-:W-:-:S04]  /*0f20*/  FFMA R5, R4, R8, R5 ;  /* 0x0000000804057223 */ /* 0x000fc80000000005 */
[----:B------:R-:W-:-:S04]  /*0f30*/  FFMA R6, R6, R10, R5 ;  /* 0x0000000a06067223 */ /* 0x000fc80000000005 */
[----:B------:R-:W-:Y:S02]  /*0f40*/  FFMA R21, R7, R11, R6 ;  /* 0x0000000b07157223 */ /* 0x000fe40000000006 */
[----:B------:R-:W-:Y:S04]  /*0f50*/  LDS.128 R4, [R25+0x50] ;  /* 0x0000500019047984 */ /* 0x000fe80000000c00 */
[----:B------:R-:W0:Y:S02]  /*0f60*/  LDS.128 R8, [R24+0x50] ;  /* 0x0000500018087984 */ /* 0x000e240000000c00 */
[----:B0-----:R-:W-:-:S04]  /*0f70*/  FMUL R5, R5, R9 ;  /* 0x0000000905057220 */ /* 0x001fc80000400000 */
[----:B------:R-:W-:-:S04]  /*0f80*/  FFMA R5, R4, R8, R5 ;  /* 0x0000000804057223 */ /* 0x000fc80000000005 */
[----:B------:R-:W-:-:S04]  /*0f90*/  FFMA R6, R6, R10, R5 ;  /* 0x0000000a06067223 */ /* 0x000fc80000000005 */
[----:B------:R-:W-:Y:S02]  /*0fa0*/  FFMA R22, R7, R11, R6 ;  /* 0x0000000b07167223 */ /* 0x000fe40000000006 */
[----:B------:R-:W-:Y:S04]  /*0fb0*/  LDS.128 R4, [R25+0x60] ;  /* 0x0000600019047984 */ /* 0x000fe80000000c00 */
[----:B------:R-:W0:Y:S02]  /*0fc0*/  LDS.128 R8, [R24+0x60] ;  /* 0x0000600018087984 */ /* 0x000e240000000c00 */
[----:B0-----:R-:W-:-:S04]  /*0fd0*/  FMUL R5, R5, R9 ;  /* 0x0000000905057220 */ /* 0x001fc80000400000 */
[----:B------:R-:W-:Y:S01]  /*0fe0*/  FFMA R5, R4, R8, R5 ;  /* 0x0000000804057223 */ /* 0x000fe20000000005 */
[----:B------:R-:W-:Y:S02]  /*0ff0*/  FADD R4, R44, R19 ;  /* 0x000000132c047221 */ /* 0x000fe40000000000 */
[----:B------:R-:W0:Y:S01]  /*1000*/  LDS.128 R16, [R24+0x70] ;  /* 0x0000700018107984 */ /* 0x000e220000000c00 */
[----:B------:R-:W-:Y:S01]  /*1010*/  FFMA R6, R6, R10, R5 ;  /* 0x0000000a06067223 */ /* 0x000fe20000000005 */
[----:B------:R-:W-:-:S03]  /*1020*/  FADD R23, R4, R23 ;  /* 0x0000001704177221 */ /* 0x000fc60000000000 */
[----:B------:R-:W-:Y:S01]  /*1030*/  FFMA R6, R7, R11, R6 ;  /* 0x0000000b07067223 */ /* 0x000fe20000000006 */
[----:B------:R-:W-:-:S04]  /*1040*/  FADD R20, R23, R20 ;  /* 0x0000001417147221 */ /* 0x000fc80000000000 */
[----:B------:R-:W-:-:S04]  /*1050*/  FADD R21, R20, R21 ;  /* 0x0000001514157221 */ /* 0x000fc80000000000 */
[----:B------:R-:W-:-:S04]  /*1060*/  FADD R21, R21, R22 ;  /* 0x0000001615157221 */ /* 0x000fc80000000000 */
[----:B------:R-:W-:Y:S01]  /*1070*/  FADD R6, R21, R6 ;  /* 0x0000000615067221 */ /* 0x000fe20000000000 */
[----:B0-----:R-:W-:-:S04]  /*1080*/  FMUL R13, R13, R17 ;  /* 0x000000110d0d7220 */ /* 0x001fc80000400000 */
[----:B------:R-:W-:-:S04]  /*1090*/  FFMA R13, R12, R16, R13 ;  /* 0x000000100c0d7223 */ /* 0x000fc8000000000d */
[----:B------:R-:W-:-:S04]  /*10a0*/  FFMA R14, R14, R18, R13 ;  /* 0x000000120e0e7223 */ /* 0x000fc8000000000d */
[----:B------:R-:W-:-:S04]  /*10b0*/  FFMA R15, R15, R19, R14 ;  /* 0x000000130f0f7223 */ /* 0x000fc8000000000e */
[----:B------:R-:W-:Y:S01]  /*10c0*/  FADD R44, R6, R15 ;  /* 0x0000000f062c7221 */ /* 0x000fe20000000000 */
[----:B------:R-:W-:Y:S06]  /*10d0*/  BRA.U UP0, `(.L_x_15) ;  /* 0xfffffff900fc7547 */ /* 0x000fec000b83ffff */
.L_x_14:
[----:B------:R-:W-:Y:S05]  /*10e0*/  BRA.U !UP1, `(.L_x_13) ;  /* 0x0000000509447547 */ /* 0x000fea000b800000 */
[----:B------:R-:W-:Y:S02]  /*10f0*/  UIADD3 UR5, UPT, UPT, UR9, -0x1, URZ ;  /* 0xffffffff09057890 */ /* 0x000fe4000fffe0ff */
[----:B------:R-:W-:Y:S02]  /*1100*/  ULOP3.LUT UP1, URZ, UR11, 0x3, URZ, 0xc0, !UPT ;  /* 0x000000030bff7892 */ /* 0x000fe4000f82c0ff */
[----:B------:R-:W-:-:S09]  /*1110*/  UISETP.GE.U32.AND UP0, UPT, UR5, 0x3, UPT ;  /* 0x000000030500788c */ /* 0x000fd2000bf06070 */
[----:B------:R-:W-:Y:S05]  /*1120*/  BRA.U !UP0, `(.L_x_16) ;  /* 0x0000000108907547 */ /* 0x000fea000b800000 */
[----:B------:R-:W1:Y:S01]  /*1130*/  S2UR UR8, SR_CgaCtaId ;  /* 0x00000000000879c3 */ /* 0x000e620000008800 */
[----:B------:R-:W-:Y:S01]  /*1140*/  UMOV UR5, 0x400 ;  /* 0x0000040000057882 */ /* 0x000fe20000000000 */
[----:B------:R-:W-:Y:S02]  /*1150*/  IADD3 R45, PT, PT, R37, UR4, RZ ;  /* 0x00000004252d7c10 */ /* 0x000fe4000fffe0ff */
[----:B------:R-:W-:Y:S01]  /*1160*/  IADD3 R43, PT, PT, R36, UR4, RZ ;  /* 0x00000004242b7c10 */ /* 0x000fe2000fffe0ff */
[----:B------:R-:W-:Y:S01]  /*1170*/  UIADD3 UR4, UPT, UPT, UR4, 0x10, URZ ;  /* 0x0000001004047890 */ /* 0x000fe2000fffe0ff */
[----:B------:R-:W-:-:S05]  /*1180*/  LEA R45, R45, UR7, 0x2 ;  /* 0x000000072d2d7c11 */ /* 0x000fca000f8e10ff */
[----:B0-----:R-:W-:Y:S04]  /*1190*/  LDS.128 R16, [R45] ;  /* 0x000000002d107984 */ /* 0x001fe80000000c00 */
[----:B---3--:R-:W-:Y:S04]  /*11a0*/  LDS.128 R4, [R45+0x10] ;  /* 0x000010002d047984 */ /* 0x008fe80000000c00 */
[----:B------:R-:W-:Y:S01]  /*11b0*/  LDS.128 R12, [R45+0x20] ;  /* 0x000020002d0c7984 */ /* 0x000fe20000000c00 */
[----:B-1----:R-:W-:-:S06]  /*11c0*/  ULEA UR5, UR8, UR5, 0x18 ;  /* 0x0000000508057291 */ /* 0x002fcc000f8ec0ff */
[----:B------:R-:W-:-:S05]  /*11d0*/  LEA R43, R43, UR5, 0x2 ;  /* 0x000000052b2b7c11 */ /* 0x000fca000f8e10ff */
[----:B------:R-:W0:Y:S04]  /*11e0*/  LDS.128 R20, [R43] ;  /* 0x000000002b147984 */ /* 0x000e280000000c00 */
[----:B------:R-:W1:Y:S04]  /*11f0*/  LDS.128 R8, [R43+0x10] ;  /* 0x000010002b087984 */ /* 0x000e680000000c00 */
[----:B------:R-:W-:Y:S01]  /*1200*/  LDS.128 R24, [R43+0x30] ;  /* 0x000030002b187984 */ /* 0x000fe20000000c00 */
[----:B0-----:R-:W-:-:S04]  /*1210*/  FMUL R17, R21, R17 ;  /* 0x0000001115117220 */ /* 0x001fc80000400000 */
[----:B------:R-:W-:Y:S01]  /*1220*/  FFMA R17, R20, R16, R17 ;  /* 0x0000001014117223 */ /* 0x000fe20000000011 */
[----:B-1----:R-:W-:-:S03]  /*1230*/  FMUL R5, R9, R5 ;  /* 0x0000000509057220 */ /* 0x002fc60000400000 */
[----:B------:R-:W-:Y:S01]  /*1240*/  FFMA R18, R22, R18, R17 ;  /* 0x0000001216127223 */ /* 0x000fe20000000011 */
[----:B------:R-:W-:-:S04]  /*1250*/  FFMA R5, R8, R4, R5 ;  /* 0x0000000408057223 */ /* 0x000fc80000000005 */
[----:B------:R-:W-:Y:S01]  /*1260*/  FFMA R6, R10, R6, R5 ;  /* 0x000000060a067223 */ /* 0x000fe20000000005 */
[----:B------:R-:W-:Y:S02]  /*1270*/  FFMA R5, R23, R19, R18 ;  /* 0x0000001317057223 */ /* 0x000fe40000000012 */
[----:B------:R-:W0:Y:S01]  /*1280*/  LDS.128 R16, [R43+0x20] ;  /* 0x000020002b107984 */ /* 0x000e220000000c00 */
[----:B------:R-:W-:Y:S01]  /*1290*/  FFMA R6, R11, R7, R6 ;  /* 0x000000070b067223 */ /* 0x000fe20000000006 */
[----:B------:R-:W-:Y:S02]  /*12a0*/  FADD R5, R44, R5 ;  /* 0x000000052c057221 */ /* 0x000fe40000000000 */
[----:B------:R-:W1:Y:S02]  /*12b0*/  LDS.128 R20, [R45+0x30] ;  /* 0x000030002d147984 */ /* 0x000e640000000c00 */
[----:B------:R-:W-:Y:S01]  /*12c0*/  FADD R5, R5, R6 ;  /* 0x0000000605057221 */ /* 0x000fe20000000000 */
[----:B0-----:R-:W-:-:S04]  /*12d0*/  FMUL R13, R17, R13 ;  /* 0x0000000d110d7220 */ /* 0x001fc80000400000 */
[----:B------:R-:W-:Y:S01]  /*12e0*/  FFMA R13, R16, R12, R13 ;  /* 0x0000000c100d7223 */ /* 0x000fe2000000000d */
[----:B-1----:R-:W-:-:S03]  /*12f0*/  FMUL R21, R25, R21 ;  /* 0x0000001519157220 */ /* 0x002fc60000400000 */
[----:B------:R-:W-:Y:S01]  /*1300*/  FFMA R14, R18, R14, R13 ;  /* 0x0000000e120e7223 */ /* 0x000fe2000000000d */
[----:B------:R-:W-:-:S03]  /*1310*/  FFMA R21, R24, R20, R21 ;  /* 0x0000001418157223 */ /* 0x000fc60000000015 */
[----:B------:R-:W-:Y:S01]  /*1320*/  FFMA R14, R19, R15, R14 ;  /* 0x0000000f130e7223 */ /* 0x000fe2000000000e */
[----:B------:R-:W-:-:S03]  /*1330*/  FFMA R22, R26, R22, R21 ;  /* 0x000000161a167223 */ /* 0x000fc60000000015 */
[----:B------:R-:W-:Y:S01]  /*1340*/  FADD R5, R5, R14 ;  /* 0x0000000e05057221 */ /* 0x000fe20000000000 */
[----:B------:R-:W-:-:S04]  /*1350*/  FFMA R22, R27, R23, R22 ;  /* 0x000000171b167223 */ /* 0x000fc80000000016 */
[----:B------:R-:W-:-:S07]  /*1360*/  FADD R44, R5, R22 ;  /* 0x00000016052c7221 */ /* 0x000fce0000000000 */
.L_x_16:
[----:B------:R-:W-:Y:S05]  /*1370*/  BRA.U !UP1, `(.L_x_13) ;  /* 0x0000000109a07547 */ /* 0x000fea000b800000 */
[----:B------:R-:W-:Y:S02]  /*1380*/  ULOP3.LUT UP1, URZ, UR12, 0xc, URZ, 0xc0, !UPT ;  /* 0x0000000c0cff7892 */ /* 0x000fe4000f82c0ff */
[----:B------:R-:W-:-:S07]  /*1390*/  ULOP3.LUT UP0, URZ, UR12, 0x4, URZ, 0xc0, !UPT ;  /* 0x000000040cff7892 */ /* 0x000fce000f80c0ff */
[----:B------:R-:W-:Y:S05]  /*13a0*/  BRA.U !UP1, `(.L_x_17) ;  /* 0x0000000109587547 */ /* 0x000fea000b800000 */
[----:B------:R-:W1:Y:S01]  /*13b0*/  S2UR UR8, SR_CgaCtaId ;  /* 0x00000000000879c3 */ /* 0x000e620000008800 */
[----:B------:R-:W-:Y:S01]  /*13c0*/  UMOV UR5, 0x400 ;  /* 0x0000040000057882 */ /* 0x000fe20000000000 */
[----:B0--3--:R-:W-:Y:S01]  /*13d0*/  VIADD R5, R37, UR4 ;  /* 0x0000000425057c36 */ /* 0x009fe20008000000 */
[----:B------:R-:W-:Y:S01]  /*13e0*/  IADD3 R4, PT, PT, R36, UR4, RZ ;  /* 0x0000000424047c10 */ /* 0x000fe2000fffe0ff */
[----:B------:R-:W-:-:S03]  /*13f0*/  UIADD3 UR4, UPT, UPT, UR4, 0x8, URZ ;  /* 0x0000000804047890 */ /* 0x000fc6000fffe0ff */
[----:B------:R-:W-:-:S05]  /*1400*/  LEA R21, R5, UR7, 0x2 ;  /* 0x0000000705157c11 */ /* 0x000fca000f8e10ff */
[----:B------:R-:W-:Y:S01]  /*1410*/  LDS.128 R12, [R21+0x10] ;  /* 0x00001000150c7984 */ /* 0x000fe20000000c00 */
[----:B-1----:R-:W-:-:S06]  /*1420*/  ULEA UR5, UR8, UR5, 0x18 ;  /* 0x0000000508057291 */ /* 0x002fcc000f8ec0ff */
[----:B------:R-:W-:Y:S02]  /*1430*/  LEA R20, R4, UR5, 0x2 ;  /* 0x0000000504147c11 */ /* 0x000fe4000f8e10ff */
[----:B------:R-:W-:Y:S04]  /*1440*/  LDS.128 R4, [R21] ;  /* 0x0000000015047984 */ /* 0x000fe80000000c00 */
[----:B------:R-:W0:Y:S04]  /*1450*/  LDS.128 R8, [R20] ;  /* 0x0000000014087984 */ /* 0x000e280000000c00 */
[----:B------:R-:W1:Y:S01]  /*1460*/  LDS.128 R16, [R20+0x10] ;  /* 0x0000100014107984 */ /* 0x000e620000000c00 */
        /* <DEDUP_REMOVED lines=10> */
.L_x_17:
[----:B------:R-:W-:Y:S05]  /*1510*/  BRA.U UP0, `(.L_x_13) ;  /* 0x0000000100387547 */ /* 0x000fea000b800000 */
[----:B------:R-:W1:Y:S01]  /*1520*/  S2UR UR8, SR_CgaCtaId ;  /* 0x00000000000879c3 */ /* 0x000e620000008800 */
[----:B------:R-:W-:Y:S01]  /*1530*/  UMOV UR5, 0x400 ;  /* 0x0000040000057882 */ /* 0x000fe20000000000 */
[----:B0--3--:R-:W-:Y:S02]  /*1540*/  IADD3 R5, PT, PT, R37, UR4, RZ ;  /* 0x0000000425057c10 */ /* 0x009fe4000fffe0ff */
[----:B------:R-:W-:Y:S02]  /*1550*/  IADD3 R4, PT, PT, R36, UR4, RZ ;  /* 0x0000000424047c10 */ /* 0x000fe4000fffe0ff */
[----:B------:R-:W-:Y:S01]  /*1560*/  LEA R5, R5, UR7, 0x2 ;  /* 0x0000000705057c11 */ /* 0x000fe2000f8e10ff */
[----:B-1----:R-:W-:-:S06]  /*1570*/  ULEA UR5, UR8, UR5, 0x18 ;  /* 0x0000000508057291 */ /* 0x002fcc000f8ec0ff */
[----:B------:R-:W-:Y:S02]  /*1580*/  LEA R8, R4, UR5, 0x2 ;  /* 0x0000000504087c11 */ /* 0x000fe4000f8e10ff */
[----:B------:R-:W-:Y:S04]  /*1590*/  LDS.128 R4, [R5] ;  /* 0x0000000005047984 */ /* 0x000fe80000000c00 */
[----:B------:R-:W0:Y:S02]  /*15a0*/  LDS.128 R8, [R8] ;  /* 0x0000000008087984 */ /* 0x000e240000000c00 */
[----:B0-----:R-:W-:-:S04]  /*15b0*/  FMUL R9, R9, R5 ;  /* 0x0000000509097220 */ /* 0x001fc80000400000 */
[----:B------:R-:W-:-:S04]  /*15c0*/  FFMA R9, R8, R4, R9 ;  /* 0x0000000408097223 */ /* 0x000fc80000000009 */
[----:B------:R-:W-:-:S04]  /*15d0*/  FFMA R6, R10, R6, R9 ;  /* 0x000000060a067223 */ /* 0x000fc80000000009 */
[----:B------:R-:W-:-:S04]  /*15e0*/  FFMA R7, R11, R7, R6 ;  /* 0x000000070b077223 */ /* 0x000fc80000000006 */
[----:B------:R-:W-:-:S07]  /*15f0*/  FADD R44, R44, R7 ;  /* 0x000000072c2c7221 */ /* 0x000fce0000000000 */
.L_x_13:
[----:B------:R1:W-:Y:S01]  /*1600*/  STS [R33], R44 ;  /* 0x0000002c21007388 */ /* 0x0003e20000000800 */
[----:B------:R-:W-:Y:S01]  /*1610*/  BAR.SYNC.DEFER_BLOCKING 0x0 ;  /* 0x0000000000007b1d */ /* 0x000fe20000010000 */
[----:B------:R-:W-:-:S05]  /*1620*/  ISETP.GE.AND P1, PT, R2, 0x2, PT ;  /* 0x000000020200780c */ /* 0x000fca0003f26270 */
[----:B0--3--:R1:W0:Y:S08]  /*1630*/  LDS R5, [R33] ;  /* 0x0000000021057984 */ /* 0x0092300000000800 */
[----:B-1----:R-:W-:Y:S05]  /*1640*/  @!P1 BRA `(.L_x_18) ;  /* 0x0000000000209947 */ /* 0x002fea0003800000 */
[----:B------:R-:W-:-:S07]  /*1650*/  MOV R4, R2 ;  /* 0x0000000200047202 */ /* 0x000fce0000000f00 */
.L_x_19:
[----:B------:R-:W-:Y:S01]  /*1660*/  SHF.R.U32.HI R6, RZ, 0x1, R4 ;  /* 0x00000001ff067819 */ /* 0x000fe20000011604 */
[----:B------:R-:W-:Y:S05]  /*1670*/  WARPSYNC.ALL ;  /* 0x0000000000007948 */ /* 0x000fea0003800000 */
[----:B0-----:R-:W0:Y:S01]  /*1680*/  SHFL.DOWN PT, R8, R5, R6, 0x1f ;  /* 0x08001f0605087589 */ /* 0x001e2200000e0000 */
[----:B------:R-:W-:Y:S02]  /*1690*/  ISETP.GT.U32.AND P0, PT, R4, 0x3, PT ;  /* 0x000000030400780c */ /* 0x000fe40003f04070 */
[----:B------:R-:W-:Y:S02]  /*16a0*/  MOV R4, R6 ;  /* 0x0000000600047202 */ /* 0x000fe40000000f00 */
[----:B0-----:R-:W-:-:S09]  /*16b0*/  FMNMX R5, R8, R5, !PT ;  /* 0x0000000508057209 */ /* 0x001fd20007800000 */
[----:B------:R-:W-:Y:S05]  /*16c0*/  @P0 BRA `(.L_x_19) ;  /* 0xfffffffc00e40947 */ /* 0x000fea000383ffff */
.L_x_18:
[----:B0-----:R-:W-:Y:S01]  /*16d0*/  @!P4 STS [R32], R5 ;  /* 0x000000052000c388 */ /* 0x001fe20000000800 */
[----:B------:R-:W-:Y:S05]  /*16e0*/  WARPSYNC.ALL ;  /* 0x0000000000007948 */ /* 0x000fea0003800000 */
[----:B------:R-:W0:Y:S02]  /*16f0*/  @!P4 LDS R4, [R34] ;  /* 0x000000002204c984 */ /* 0x000e240000000800 */
[----:B0-----:R-:W-:-:S05]  /*1700*/  @!P4 FMNMX R4, R4, R5, !PT ;  /* 0x000000050404c209 */ /* 0x001fca0007800000 */
[----:B------:R-:W-:Y:S04]  /*1710*/  @!P4 STS [R31], R4 ;  /* 0x000000041f00c388 */ /* 0x000fe80000000800 */
[----:B------:R-:W-:Y:S01]  /*1720*/  @!P4 STS [R30], RZ ;  /* 0x000000ff1e00c388 */ /* 0x000fe20000000800 */
[----:B------:R-:W-:Y:S01]  /*1730*/  BAR.SYNC.DEFER_BLOCKING 0x0 ;  /* 0x0000000000007b1d */ /* 0x000fe20000010000 */
[----:B------:R-:W-:Y:S02]  /*1740*/  HFMA2 R7, -RZ, RZ, 3.7421875, 0 ;  /* 0x437c0000ff077431 */ /* 0x000fe400000001ff */
[----:B------:R-:W-:Y:S01]  /*1750*/  IMAD.MOV.U32 R6, RZ, RZ, 0x3bbb989d ;  /* 0x3bbb989dff067424 */ /* 0x000fe200078e00ff */
[----:B------:R-:W-:Y:S02]  /*1760*/  LOP3.LUT P0, RZ, R0, 0x1f, RZ, 0xc0, !PT ;  /* 0x0000001f00ff7812 */ /* 0x000fe4000780c0ff */
[----:B------:R-:W-:Y:S04]  /*1770*/  LDS R4, [R33] ;  /* 0x0000000021047984 */ /* 0x000fe80000000800 */
[----:B------:R-:W0:Y:S02]  /*1780*/  LDS R5, [R32] ;  /* 0x0000000020057984 */ /* 0x000e240000000800 */
[----:B0-----:R-:W-:-:S04]  /*1790*/  FADD R5, R4, -R5 ;  /* 0x8000000504057221 */ /* 0x001fc80000000000 */
[----:B------:R-:W-:-:S04]  /*17a0*/  FFMA.SAT R4, R5, R6, 0.5 ;  /* 0x3f00000005047423 */ /* 0x000fc80000002006 */
[----:B------:R-:W-:-:S04]  /*17b0*/  FFMA.RM R4, R4, R7, 12582913 ;  /* 0x4b40000104047423 */ /* 0x000fc80000004007 */
[C---:B------:R-:W-:Y:S01]  /*17c0*/  FADD R8, R4.reuse, -12583039 ;  /* 0xcb40007f04087421 */ /* 0x040fe20000000000 */
[----:B------:R-:W-:-:S03]  /*17d0*/  SHF.L.U32 R4, R4, 0x17, RZ ;  /* 0x0000001704047819 */ /* 0x000fc600000006ff */
[----:B------:R-:W-:-:S04]  /*17e0*/  FFMA R8, R5, 1.4426950216293334961, -R8 ;  /* 0x3fb8aa3b05087823 */ /* 0x000fc80000000808 */
[----:B------:R-:W-:-:S04]  /*17f0*/  FFMA R8, R5, 1.925963033500011079e-08, R8 ;  /* 0x32a5706005087823 */ /* 0x000fc80000000008 */
[----:B------:R-:W0:Y:S02]  /*1800*/  MUFU.EX2 R5, R8 ;  /* 0x0000000800057308 */ /* 0x000e240000000800 */
[----:B0-----:R-:W-:-:S05]  /*1810*/  FMUL R9, R4, R5 ;  /* 0x0000000504097220 */ /* 0x001fca0000400000 */
[----:B------:R0:W-:Y:S01]  /*1820*/  STS [R33], R9 ;  /* 0x0000000921007388 */ /* 0x0001e20000000800 */
[----:B------:R-:W-:Y:S05]  /*1830*/  @!P1 BRA `(.L_x_20) ;  /* 0x0000000000209947 */ /* 0x000fea0003800000 */
[----:B------:R-:W-:-:S07]  /*1840*/  MOV R4, R2 ;  /* 0x0000000200047202 */ /* 0x000fce0000000f00 */
.L_x_21:
[----:B------:R-:W-:Y:S01]  /*1850*/  SHF.R.U32.HI R8, RZ, 0x1, R4 ;  /* 0x00000001ff087819 */ /* 0x000fe20000011604 */
[----:B------:R-:W-:Y:S05]  /*1860*/  WARPSYNC.ALL ;  /* 0x0000000000007948 */ /* 0x000fea0003800000 */
[----:B------:R-:W0:Y:S01]  /*1870*/  SHFL.DOWN PT, R10, R9, R8, 0x1f ;  /* 0x08001f08090a7589 */ /* 0x000e2200000e0000 */
[----:B------:R-:W-:Y:S02]  /*1880*/  ISETP.GT.U32.AND P1, PT, R4, 0x3, PT ;  /* 0x000000030400780c */ /* 0x000fe40003f24070 */
[----:B------:R-:W-:Y:S01]  /*1890*/  MOV R4, R8 ;  /* 0x0000000800047202 */ /* 0x000fe20000000f00 */
[----:B0-----:R-:W-:-:S10]  /*18a0*/  FADD R9, R10, R9 ;  /* 0x000000090a097221 */ /* 0x001fd40000000000 */
[----:B------:R-:W-:Y:S05]  /*18b0*/  @P1 BRA `(.L_x_21) ;  /* 0xfffffffc00e41947 */ /* 0x000fea000383ffff */
.L_x_20:
[----:B------:R-:W-:Y:S05]  /*18c0*/  @P0 BRA `(.L_x_22) ;  /* 0x0000000000100947 */ /* 0x000fea0003800000 */
.L_x_23:
[----:B------:R-:W1:Y:S02]  /*18d0*/  LDS R4, [R30] ;  /* 0x000000001e047984 */ /* 0x000e640000000800 */
[----:B-1----:R-:W-:-:S05]  /*18e0*/  FADD R5, R9, R4 ;  /* 0x0000000409057221 */ /* 0x002fca0000000000 */
[----:B------:R-:W1:Y:S02]  /*18f0*/  ATOMS.CAST.SPIN P0, [R30], R4, R5 ;  /* 0x000000041e00758d */ /* 0x000e640001800005 */
[----:B-1----:R-:W-:Y:S05]  /*1900*/  @!P0 BRA `(.L_x_23) ;  /* 0xfffffffc00f08947 */ /* 0x002fea000383ffff */
.L_x_22:
[----:B------:R-:W-:Y:S05]  /*1910*/  WARPSYNC.ALL ;  /* 0x0000000000007948 */ /* 0x000fea0003800000 */
[----:B------:R-:W-:Y:S06]  /*1920*/  BAR.SYNC.DEFER_BLOCKING 0x0 ;  /* 0x0000000000007b1d */ /* 0x000fec0000010000 */
[----:B------:R-:W-:Y:S04]  /*1930*/  BSSY.RECONVERGENT B3, `(.L_x_24) ;  /* 0x000001c000037945 */ /* 0x000fe80003800200 */
[----:B------:R-:W-:Y:S05]  /*1940*/  @P4 BRA `(.L_x_25) ;  /* 0x0000000000684947 */ /* 0x000fea0003800000 */
[----:B------:R-:W-:Y:S04]  /*1950*/  LDS R5, [R31] ;  /* 0x000000001f057984 */ /* 0x000fe80000000800 */
[----:B------:R-:W1:Y:S04]  /*1960*/  LDS R8, [R32] ;  /* 0x0000000020087984 */ /* 0x000e680000000800 */
[----:B------:R-:W0:Y:S01]  /*1970*/  LDS R4, [R34] ;  /* 0x0000000022047984 */ /* 0x000e220000000800 */
[----:B-1----:R-:W-:-:S04]  /*1980*/  FADD R11, -R5, R8 ;  /* 0x00000008050b7221 */ /* 0x002fc80000000100 */
[-C--:B------:R-:W-:Y:S01]  /*1990*/  FFMA.SAT R8, R11, R6.reuse, 0.5 ;  /* 0x3f0000000b087423 */ /* 0x080fe20000002006 */
[----:B0-----:R-:W-:Y:S02]  /*19a0*/  FADD R9, R4, -R5 ;  /* 0x8000000504097221 */ /* 0x001fe40000000000 */
[----:B------:R-:W0:Y:S01]  /*19b0*/  LDS R4, [R30] ;  /* 0x000000001e047984 */ /* 0x000e220000000800 */
[-C--:B------:R-:W-:Y:S01]  /*19c0*/  FFMA.RM R12, R8, R7.reuse, 12582913 ;  /* 0x4b400001080c7423 */ /* 0x080fe20000004007 */
[----:B------:R-:W-:Y:S02]  /*19d0*/  FFMA.SAT R8, R9, R6, 0.5 ;  /* 0x3f00000009087423 */ /* 0x000fe40000002006 */
[----:B------:R-:W1:Y:S01]  /*19e0*/  LDS R5, [R35] ;  /* 0x0000000023057984 */ /* 0x000e620000000800 */
[----:B------:R-:W-:Y:S01]  /*19f0*/  FADD R10, R12, -12583039 ;  /* 0xcb40007f0c0a7421 */ /* 0x000fe20000000000 */
[----:B------:R-:W-:Y:S01]  /*1a00*/  FFMA.RM R8, R8, R7, 12582913 ;  /* 0x4b40000108087423 */ /* 0x000fe20000004007 */
[----:B------:R-:W-:-:S02]  /*1a10*/  SHF.L.U32 R12, R12, 0x17, RZ ;  /* 0x000000170c0c7819 */ /* 0x000fc400000006ff */
[C---:B------:R-:W-:Y:S01]  /*1a20*/  FFMA R14, R11.reuse, 1.4426950216293334961, -R10 ;  /* 0x3fb8aa3b0b0e7823 */ /* 0x040fe2000000080a */
[C---:B------:R-:W-:Y:S01]  /*1a30*/  FADD R10, R8.reuse, -12583039 ;  /* 0xcb40007f080a7421 */ /* 0x040fe20000000000 */
[----:B------:R-:W-:Y:S02]  /*1a40*/  IMAD.SHL.U32 R8, R8, 0x800000, RZ ;  /* 0x0080000008087824 */ /* 0x000fe400078e00ff */
[----:B------:R-:W-:Y:S01]  /*1a50*/  FFMA R14, R11, 1.925963033500011079e-08, R14 ;  /* 0x32a570600b0e7823 */ /* 0x000fe2000000000e */
[----:B------:R-:W-:-:S03]  /*1a60*/  FFMA R10, R9, 1.4426950216293334961, -R10 ;  /* 0x3fb8aa3b090a7823 */ /* 0x000fc6000000080a */
[----:B------:R-:W2:Y:S01]  /*1a70*/  MUFU.EX2 R11, R14 ;  /* 0x0000000e000b7308 */ /* 0x000ea20000000800 */
[----:B------:R-:W-:-:S07]  /*1a80*/  FFMA R10, R9, 1.925963033500011079e-08, R10 ;  /* 0x32a57060090a7823 */ /* 0x000fce000000000a */
[----:B------:R-:W3:Y:S01]  /*1a90*/  MUFU.EX2 R9, R10 ;  /* 0x0000000a00097308 */ /* 0x000ee20000000800 */
[----:B--2---:R-:W-:-:S04]  /*1aa0*/  FMUL R11, R12, R11 ;  /* 0x0000000b0c0b7220 */ /* 0x004fc80000400000 */
[----:B0-----:R-:W-:Y:S01]  /*1ab0*/  FMUL R4, R4, R11 ;  /* 0x0000000b04047220 */ /* 0x001fe20000400000 */
[----:B---3--:R-:W-:-:S04]  /*1ac0*/  FMUL R8, R8, R9 ;  /* 0x0000000908087220 */ /* 0x008fc80000400000 */
[----:B-1----:R-:W-:-:S05]  /*1ad0*/  FFMA R5, R5, R8, R4 ;  /* 0x0000000805057223 */ /* 0x002fca0000000004 */
[----:B------:R1:W-:Y:S02]  /*1ae0*/  STS [R28], R5 ;  /* 0x000000051c007388 */ /* 0x0003e40000000800 */
.L_x_25:
[----:B------:R-:W-:Y:S05]  /*1af0*/  BSYNC.RECONVERGENT B3 ;  /* 0x0000000000037941 */ /* 0x000fea0003800200 */
.L_x_24:
[----:B------:R-:W-:Y:S01]  /*1b00*/  BAR.SYNC.DEFER_BLOCKING 0x0 ;  /* 0x0000000000007b1d */ /* 0x000fe20000010000 */
[----:B------:R-:W-:-:S13]  /*1b10*/  ISETP.GE.AND P0, PT, R0, R41, PT ;  /* 0x000000290000720c */ /* 0x000fda0003f06270 */
[----:B------:R-:W-:Y:S05]  /*1b20*/  @P0 BRA.U `(.L_x_26) ;  /* 0x0000000d00180947 */ /* 0x000fea0003800000 */
[----:B------:R-:W-:Y:S01]  /*1b30*/  LDS R4, [R31] ;  /* 0x000000001f047984 */ /* 0x000fe20000000800 */
[----:B------:R-:W2:Y:S01]  /*1b40*/  LDCU UR9, c[0x0][0x3bc] ;  /* 0x00007780ff0977ac */ /* 0x000ea20008000800 */
[----:B------:R-:W-:Y:S02]  /*1b50*/  BSSY.RECONVERGENT B4, `(.L_x_26) ;  /* 0x00000c3000047945 */ /* 0x000fe40003800200 */
[----:B-1----:R-:W1:Y:S01]  /*1b60*/  LDS R5, [R32] ;  /* 0x0000000020057984 */ /* 0x002e620000000800 */
[----:B------:R-:W3:Y:S01]  /*1b70*/  LDCU UR4, c[0x0][0x3c4] ;  /* 0x00007880ff0477ac */ /* 0x000ee20008000800 */
[----:B-1----:R-:W-:-:S04]  /*1b80*/  FADD R5, -R4, R5 ;  /* 0x0000000504057221 */ /* 0x002fc80000000100 */
[----:B------:R-:W-:-:S04]  /*1b90*/  FFMA.SAT R8, R5, R6, 0.5 ;  /* 0x3f00000005087423 */ /* 0x000fc80000002006 */
[----:B------:R-:W-:-:S04]  /*1ba0*/  FFMA.RM R8, R8, R7, 12582913 ;  /* 0x4b40000108087423 */ /* 0x000fc80000004007 */
[C---:B------:R-:W-:Y:S01]  /*1bb0*/  FADD R10, R8.reuse, -12583039 ;  /* 0xcb40007f080a7421 */ /* 0x040fe20000000000 */
[----:B------:R-:W-:-:S03]  /*1bc0*/  SHF.L.U32 R8, R8, 0x17, RZ ;  /* 0x0000001708087819 */ /* 0x000fc600000006ff */
[----:B------:R-:W-:-:S04]  /*1bd0*/  FFMA R10, R5, 1.4426950216293334961, -R10 ;  /* 0x3fb8aa3b050a7823 */ /* 0x000fc8000000080a */
[----:B------:R-:W-:-:S04]  /*1be0*/  FFMA R10, R5, 1.925963033500011079e-08, R10 ;  /* 0x32a57060050a7823 */ /* 0x000fc8000000000a */
[----:B------:R-:W1:Y:S02]  /*1bf0*/  MUFU.EX2 R5, R10 ;  /* 0x0000000a00057308 */ /* 0x000e640000000800 */
[----:B-1----:R-:W-:Y:S01]  /*1c00*/  FMUL R8, R8, R5 ;  /* 0x0000000508087220 */ /* 0x002fe20000400000 */
[----:B--23--:R-:W-:Y:S06]  /*1c10*/  @P0 BRA `(.L_x_27) ;  /* 0x0000000800d80947 */ /* 0x00cfec0003800000 */
[----:B------:R-:W1:Y:S01]  /*1c20*/  LDS R5, [R34] ;  /* 0x0000000022057984 */ /* 0x000e620000000800 */
[----:B------:R-:W-:Y:S01]  /*1c30*/  ISETP.GE.AND P0, PT, R2, 0x1, PT ;  /* 0x000000010200780c */ /* 0x000fe20003f06270 */
[----:B-1----:R-:W-:-:S04]  /*1c40*/  FADD R5, -R4, R5 ;  /* 0x0000000504057221 */ /* 0x002fc80000000100 */
[----:B------:R-:W-:Y:S02]  /*1c50*/  FFMA.SAT R4, R5, R6, 0.5 ;  /* 0x3f00000005047423 */ /* 0x000fe40000002006 */
[----:B------:R-:W1:Y:S02]  /*1c60*/  LDS R6, [R35] ;  /* 0x0000000023067984 */ /* 0x000e640000000800 */
[----:B------:R-:W-:Y:S02]  /*1c70*/  FFMA.RM R4, R4, R7, 12582913 ;  /* 0x4b40000104047423 */ /* 0x000fe40000004007 */
[----:B------:R2:W3:Y:S02]  /*1c80*/  LDS R7, [R28] ;  /* 0x000000001c077984 */ /* 0x0004e40000000800 */
[C---:B------:R-:W-:Y:S01]  /*1c90*/  FADD R10, R4.reuse, -12583039 ;  /* 0xcb40007f040a7421 */ /* 0x040fe20000000000 */
[----:B------:R-:W-:-:S03]  /*1ca0*/  SHF.L.U32 R4, R4, 0x17, RZ ;  /* 0x0000001704047819 */ /* 0x000fc600000006ff */
[----:B------:R-:W-:-:S04]  /*1cb0*/  FFMA R10, R5, 1.4426950216293334961, -R10 ;  /* 0x3fb8aa3b050a7823 */ /* 0x000fc8000000080a */
[----:B------:R-:W-:-:S04]  /*1cc0*/  FFMA R10, R5, 1.925963033500011079e-08, R10 ;  /* 0x32a57060050a7823 */ /* 0x000fc8000000000a */
[----:B------:R-:W4:Y:S02]  /*1cd0*/  MUFU.EX2 R5, R10 ;  /* 0x0000000a00057308 */ /* 0x000f240000000800 */
[----:B----4-:R-:W-:-:S04]  /*1ce0*/  FMUL R5, R4, R5 ;  /* 0x0000000504057220 */ /* 0x010fc80000400000 */
[----:B-1----:R-:W-:Y:S01]  /*1cf0*/  FMUL R6, R6, R5 ;  /* 0x0000000506067220 */ /* 0x002fe20000400000 */
[----:B--2---:R-:W-:Y:S06]  /*1d00*/  @!P0 BRA `(.L_x_28) ;  /* 0x0000000800388947 */ /* 0x004fec0003800000 */
[----:B------:R-:W-:Y:S01]  /*1d10*/  BSSY.RECONVERGENT B3, `(.L_x_29) ;  /* 0x000008c000037945 */ /* 0x000fe20003800200 */
[----:B0-----:R-:W-:-:S07]  /*1d20*/  MOV R9, R0 ;  /* 0x0000000000097202 */ /* 0x001fce0000000f00 */
.L_x_42:
[----:B0-----:R-:W-:Y:S01]  /*1d30*/  IADD3 R10, PT, PT, R36, R9, RZ ;  /* 0x00000009240a7210 */ /* 0x001fe20007ffe0ff */
[----:B------:R-:W-:Y:S01]  /*1d40*/  BSSY.RECONVERGENT B5, `(.L_x_30) ;  /* 0x0000033000057945 */ /* 0x000fe20003800200 */
[----:B------:R-:W-:Y:S01]  /*1d50*/  ISETP.GE.U32.AND P0, PT, R2, 0x8, PT ;  /* 0x000000080200780c */ /* 0x000fe20003f06070 */
[----:B------:R-:W-:Y:S01]  /*1d60*/  HFMA2 R11, -RZ, RZ, 0, 0 ;  /* 0x00000000ff0b7431 */ /* 0x000fe200000001ff */
[----:B------:R-:W-:Y:S01]  /*1d70*/  LEA R10, R10, UR20, 0x2 ;  /* 0x000000140a0a7c11 */ /* 0x000fe2000f8e10ff */
[----:B------:R-:W-:-:S04]  /*1d80*/  IMAD.MOV.U32 R4, RZ, RZ, RZ ;  /* 0x000000ffff047224 */ /* 0x000fc800078e00ff */
[----:B------:R0:W1:Y:S06]  /*1d90*/  LDS R5, [R10] ;  /* 0x000000000a057984 */ /* 0x00006c0000000800 */
[----:B------:R-:W-:Y:S05]  /*1da0*/  @!P0 BRA `(.L_x_31) ;  /* 0x0000000000b08947 */ /* 0x000fea0003800000 */
[----:B------:R-:W-:Y:S01]  /*1db0*/  BSSY.RECONVERGENT B6, `(.L_x_32) ;  /* 0x000002a000067945 */ /* 0x000fe20003800200 */
[----:B------:R-:W-:Y:S02]  /*1dc0*/  MOV R11, RZ ;  /* 0x000000ff000b7202 */ /* 0x000fe40000000f00 */
[----:B------:R-:W-:-:S07]  /*1dd0*/  MOV R4, RZ ;  /* 0x000000ff00047202 */ /* 0x000fce0000000f00 */
.L_x_33:
[----:B------:R-:W2:Y:S01]  /*1de0*/  LDC R12, c[0x0][0x3bc] ;  /* 0x0000ef00ff0c7b82 */ /* 0x000ea20000000800 */
[----:B------:R-:W-:-:S05]  /*1df0*/  IMAD R13, R3, UR4, R4 ;  /* 0x00000004030d7c24 */ /* 0x000fca000f8e0204 */
[----:B------:R-:W-:-:S05]  /*1e00*/  LEA R13, R13, UR21, 0x2 ;  /* 0x000000150d0d7c11 */ /* 0x000fca000f8e10ff */
[----:B------:R-:W-:Y:S01]  /*1e10*/  LDS R20, [R13+0xc] ;  /* 0x00000c000d147984 */ /* 0x000fe20000000800 */
[C---:B--2---:R-:W-:Y:S01]  /*1e20*/  IMAD R14, R4.reuse, R12, R9 ;  /* 0x0000000c040e7224 */ /* 0x044fe200078e0209 */
[----:B------:R-:W-:-:S04]  /*1e30*/  IADD3 R4, PT, PT, R4, 0x8, RZ ;  /* 0x0000000804047810 */ /* 0x000fc80007ffe0ff */
[----:B------:R-:W-:Y:S02]  /*1e40*/  LEA R15, R14, UR19, 0x2 ;  /* 0x000000130e0f7c11 */ /* 0x000fe4000f8e10ff */
[----:B------:R-:W-:Y:S01]  /*1e50*/  LDS R14, [R13] ;  /* 0x000000000d0e7984 */ /* 0x000fe20000000800 */
[----:B------:R-:W-:Y:S02]  /*1e60*/  ISETP.NE.AND P0, PT, R4, R39, PT ;  /* 0x000000270400720c */ /* 0x000fe40003f05270 */
[C---:B------:R-:W-:Y:S01]  /*1e70*/  LEA R17, R12.reuse, R15, 0x2 ;  /* 0x0000000f0c117211 */ /* 0x040fe200078e10ff */
[----:B------:R-:W2:Y:S03]  /*1e80*/  LDS R16, [R15] ;  /* 0x000000000f107984 */ /* 0x000ea60000000800 */
[C---:B------:R-:W-:Y:S01]  /*1e90*/  LEA R19, R12.reuse, R17, 0x2 ;  /* 0x000000110c137211 */ /* 0x040fe200078e10ff */
[----:B------:R-:W-:Y:S03]  /*1ea0*/  LDS R15, [R13+0x14] ;  /* 0x000014000d0f7984 */ /* 0x000fe60000000800 */
[C---:B------:R-:W-:Y:S01]  /*1eb0*/  LEA R21, R12.reuse, R19, 0x2 ;  /* 0x000000130c157211 */ /* 0x040fe200078e10ff */
[----:B------:R-:W-:Y:S04]  /*1ec0*/  LDS R17, [R17] ;  /* 0x0000000011117984 */ /* 0x000fe80000000800 */
[----:B------:R-:W-:Y:S01]  /*1ed0*/  LDS R18, [R19] ;  /* 0x0000000013127984 */ /* 0x000fe20000000800 */
[----:B------:R-:W-:-:S03]  /*1ee0*/  IMAD R23, R12, 0x4, R21 ;  /* 0x000000040c177824 */ /* 0x000fc600078e0215 */
[----:B------:R-:W-:Y:S02]  /*1ef0*/  LDS R22, [R21] ;  /* 0x0000000015167984 */ /* 0x000fe40000000800 */
[C---:B------:R-:W-:Y:S02]  /*1f00*/  LEA R25, R12.reuse, R23, 0x2 ;  /* 0x000000170c197211 */ /* 0x040fe400078e10ff */
[----:B------:R-:W-:Y:S02]  /*1f10*/  LDS R19, [R13+0x18] ;  /* 0x000018000d137984 */ /* 0x000fe40000000800 */
[C---:B------:R-:W-:Y:S02]  /*1f20*/  LEA R27, R12.reuse, R25, 0x2 ;  /* 0x000000190c1b7211 */ /* 0x040fe400078e10ff */
[----:B------:R-:W-:Y:S02]  /*1f30*/  LDS R21, [R13+0x1c] ;  /* 0x00001c000d157984 */ /* 0x000fe40000000800 */
[----:B------:R-:W-:-:S02]  /*1f40*/  LEA R12, R12, R27, 0x2 ;  /* 0x0000001b0c0c7211 */ /* 0x000fc400078e10ff */
[----:B------:R-:W-:Y:S04]  /*1f50*/  LDS R27, [R27] ;  /* 0x000000001b1b7984 */ /* 0x000fe80000000800 */
[----:B------:R-:W-:Y:S01]  /*1f60*/  LDS R12, [R12] ;  /* 0x000000000c0c7984 */ /* 0x000fe20000000800 */
[----:B--2---:R-:W-:-:S03]  /*1f70*/  FFMA R14, R14, R16, R11 ;  /* 0x000000100e0e7223 */ /* 0x004fc6000000000b */
[----:B------:R-:W2:Y:S04]  /*1f80*/  LDS R11, [R13+0x4] ;  /* 0x000004000d0b7984 */ /* 0x000ea80000000800 */
[----:B------:R-:W4:Y:S01]  /*1f90*/  LDS R16, [R13+0x8] ;  /* 0x000008000d107984 */ /* 0x000f220000000800 */
[----:B--2---:R-:W-:-:S03]  /*1fa0*/  FFMA R11, R11, R17, R14 ;  /* 0x000000110b0b7223 */ /* 0x004fc6000000000e */
[----:B------:R-:W-:Y:S01]  /*1fb0*/  LDS R14, [R13+0x10] ;  /* 0x000010000d0e7984 */ /* 0x000fe20000000800 */
[----:B----4-:R-:W-:-:S03]  /*1fc0*/  FFMA R11, R16, R18, R11 ;  /* 0x00000012100b7223 */ /* 0x010fc6000000000b */
[----:B------:R-:W2:Y:S01]  /*1fd0*/  LDS R17, [R23] ;  /* 0x0000000017117984 */ /* 0x000ea20000000800 */
[----:B------:R-:W-:-:S03]  /*1fe0*/  FFMA R11, R20, R22, R11 ;  /* 0x00000016140b7223 */ /* 0x000fc6000000000b */
[----:B------:R-:W4:Y:S01]  /*1ff0*/  LDS R16, [R25] ;  /* 0x0000000019107984 */ /* 0x000f220000000800 */
[----:B--2---:R-:W-:-:S04]  /*2000*/  FFMA R14, R14, R17, R11 ;  /* 0x000000110e0e7223 */ /* 0x004fc8000000000b */
[----:B----4-:R-:W-:-:S04]  /*2010*/  FFMA R14, R15, R16, R14 ;  /* 0x000000100f0e7223 */ /* 0x010fc8000000000e */
[----:B------:R-:W-:-:S04]  /*2020*/  FFMA R14, R19, R27, R14 ;  /* 0x0000001b130e7223 */ /* 0x000fc8000000000e */
[----:B------:R-:W-:Y:S01]  /*2030*/  FFMA R11, R21, R12, R14 ;  /* 0x0000000c150b7223 */ /* 0x000fe2000000000e */
[----:B------:R-:W-:Y:S06]  /*2040*/  @P0 BRA `(.L_x_33) ;  /* 0xfffffffc00640947 */ /* 0x000fec000383ffff */
[----:B------:R-:W-:Y:S05]  /*2050*/  BSYNC.RECONVERGENT B6 ;  /* 0x0000000000067941 */ /* 0x000fea0003800200 */
.L_x_32:
[----:B------:R-:W-:-:S07]  /*2060*/  MOV R4, R39 ;  /* 0x0000002700047202 */ /* 0x000fce0000000f00 */
.L_x_31:
[----:B------:R-:W-:Y:S05]  /*2070*/  BSYNC.RECONVERGENT B5 ;  /* 0x0000000000057941 */ /* 0x000fea0003800200 */
.L_x_30:
[----:B------:R-:W-:Y:S01]  /*2080*/  LOP3.LUT R12, R2, 0x7, RZ, 0xc0, !PT ;  /* 0x00000007020c7812 */ /* 0x000fe200078ec0ff */
[----:B------:R-:W-:Y:S03]  /*2090*/  BSSY.RECONVERGENT B5, `(.L_x_34) ;  /* 0x000003e000057945 */ /* 0x000fe60003800200 */
[----:B------:R-:W-:-:S13]  /*20a0*/  ISETP.NE.AND P0, PT, R12, RZ, PT ;  /* 0x000000ff0c00720c */ /* 0x000fda0003f05270 */
[----:B------:R-:W-:Y:S05]  /*20b0*/  @!P0 BRA `(.L_x_35) ;  /* 0x0000000000ec8947 */ /* 0x000fea0003800000 */
[----:B------:R-:W-:Y:S01]  /*20c0*/  VIADD R12, R12, 0xffffffff ;  /* 0xffffffff0c0c7836 */ /* 0x000fe20000000000 */
[----:B------:R-:W-:Y:S01]  /*20d0*/  BSSY.RECONVERGENT B6, `(.L_x_36) ;  /* 0x000001a000067945 */ /* 0x000fe20003800200 */
[----:B------:R-:W-:-:S03]  /*20e0*/  ISETP.NE.AND P1, PT, R40, RZ, PT ;  /* 0x000000ff2800720c */ /* 0x000fc60003f25270 */
[----:B------:R-:W-:-:S13]  /*20f0*/  ISETP.GE.U32.AND P0, PT, R12, 0x3, PT ;  /* 0x000000030c00780c */ /* 0x000fda0003f06070 */
[----:B------:R-:W-:Y:S05]  /*2100*/  @!P0 BRA `(.L_x_37) ;  /* 0x0000000000588947 */ /* 0x000fea0003800000 */
[----:B------:R-:W2:Y:S01]  /*2110*/  LDC R18, c[0x0][0x3bc] ;  /* 0x0000ef00ff127b82 */ /* 0x000ea20000000800 */
[----:B------:R-:W4:Y:S02]  /*2120*/  LDCU UR5, c[0x0][0x3c4] ;  /* 0x00007880ff0577ac */ /* 0x000f240008000800 */
[----:B----4-:R-:W-:Y:S02]  /*2130*/  IMAD R13, R3, UR5, R4 ;  /* 0x00000005030d7c24 */ /* 0x010fe4000f8e0204 */
[----:B--2---:R-:W-:-:S03]  /*2140*/  IMAD R12, R4, R18, R9 ;  /* 0x00000012040c7224 */ /* 0x004fc600078e0209 */
[----:B------:R-:W-:Y:S02]  /*2150*/  LEA R13, R13, UR21, 0x2 ;  /* 0x000000150d0d7c11 */ /* 0x000fe4000f8e10ff */
[----:B------:R-:W-:Y:S02]  /*2160*/  IADD3 R4, PT, PT, R4, 0x4, RZ ;  /* 0x0000000404047810 */ /* 0x000fe40007ffe0ff */
[----:B------:R-:W-:Y:S01]  /*2170*/  LEA R14, R12, UR19, 0x2 ;  /* 0x000000130c0e7c11 */ /* 0x000fe2000f8e10ff */
[----:B------:R-:W-:Y:S03]  /*2180*/  LDS R16, [R13+0x4] ;  /* 0x000004000d107984 */ /* 0x000fe60000000800 */
[C---:B------:R-:W-:Y:S01]  /*2190*/  LEA R15, R18.reuse, R14, 0x2 ;  /* 0x0000000e120f7211 */ /* 0x040fe200078e10ff */
[----:B------:R-:W-:Y:S03]  /*21a0*/  LDS R12, [R13] ;  /* 0x000000000d0c7984 */ /* 0x000fe60000000800 */
[C---:B------:R-:W-:Y:S01]  /*21b0*/  LEA R17, R18.reuse, R15, 0x2 ;  /* 0x0000000f12117211 */ /* 0x040fe200078e10ff */
[----:B------:R-:W2:Y:S03]  /*21c0*/  LDS R14, [R14] ;  /* 0x000000000e0e7984 */ /* 0x000ea60000000800 */
[----:B------:R-:W-:Y:S01]  /*21d0*/  LEA R19, R18, R17, 0x2 ;  /* 0x0000001112137211 */ /* 0x000fe200078e10ff */
[----:B------:R-:W4:Y:S04]  /*21e0*/  LDS R15, [R15] ;  /* 0x000000000f0f7984 */ /* 0x000f280000000800 */
[----:B------:R-:W-:Y:S04]  /*21f0*/  LDS R17, [R17] ;  /* 0x0000000011117984 */ /* 0x000fe80000000800 */
[----:B------:R-:W5:Y:S04]  /*2200*/  LDS R18, [R13+0x8] ;  /* 0x000008000d127984 */ /* 0x000f680000000800 */
[----:B------:R-:W-:Y:S04]  /*2210*/  LDS R20, [R13+0xc] ;  /* 0x00000c000d147984 */ /* 0x000fe80000000800 */
[----:B------:R-:W0:Y:S01]  /*2220*/  LDS R19, [R19] ;  /* 0x0000000013137984 */ /* 0x000e220000000800 */
[----:B--2---:R-:W-:-:S04]  /*2230*/  FFMA R11, R12, R14, R11 ;  /* 0x0000000e0c0b7223 */ /* 0x004fc8000000000b */
[----:B----4-:R-:W-:-:S04]  /*2240*/  FFMA R11, R16, R15, R11 ;  /* 0x0000000f100b7223 */ /* 0x010fc8000000000b */
[----:B-----5:R-:W-:-:S04]  /*2250*/  FFMA R11, R18, R17, R11 ;  /* 0x00000011120b7223 */ /* 0x020fc8000000000b */
[----:B0-----:R-:W-:-:S07]  /*2260*/  FFMA R11, R20, R19, R11 ;  /* 0x00000013140b7223 */ /* 0x001fce000000000b */
.L_x_37:
[----:B------:R-:W-:Y:S05]  /*2270*/  BSYNC.RECONVERGENT B6 ;  /* 0x0000000000067941 */ /* 0x000fea0003800200 */
.L_x_36:
[----:B------:R-:W-:Y:S05]  /*2280*/  @!P1 BRA `(.L_x_35) ;  /* 0x0000000000789947 */ /* 0x000fea0003800000 */
[----:B------:R-:W-:Y:S01]  /*2290*/  ISETP.NE.AND P0, PT, R40, 0x1, PT ;  /* 0x000000012800780c */ /* 0x000fe20003f05270 */
[----:B------:R-:W-:Y:S01]  /*22a0*/  BSSY.RECONVERGENT B6, `(.L_x_38) ;  /* 0x0000012000067945 */ /* 0x000fe20003800200 */
[----:B------:R-:W-:-:S04]  /*22b0*/  LOP3.LUT R12, R2, 0x1, RZ, 0xc0, !PT ;  /* 0x00000001020c7812 */ /* 0x000fc800078ec0ff */
[----:B------:R-:W-:-:S07]  /*22c0*/  ISETP.NE.U32.AND P1, PT, R12, 0x1, PT ;  /* 0x000000010c00780c */ /* 0x000fce0003f25070 */
[----:B------:R-:W-:Y:S06]  /*22d0*/  @!P0 BRA `(.L_x_39) ;  /* 0x0000000000388947 */ /* 0x000fec0003800000 */
[----:B------:R-:W2:Y:S01]  /*22e0*/  LDC R13, c[0x0][0x3bc] ;  /* 0x0000ef00ff0d7b82 */ /* 0x000ea20000000800 */
[----:B------:R-:W4:Y:S02]  /*22f0*/  LDCU UR5, c[0x0][0x3c4] ;  /* 0x00007880ff0577ac */ /* 0x000f240008000800 */
[----:B----4-:R-:W-:Y:S02]  /*2300*/  IMAD R12, R3, UR5, R4 ;  /* 0x00000005030c7c24 */ /* 0x010fe4000f8e0204 */
[----:B--2---:R-:W-:-:S03]  /*2310*/  IMAD R14, R4, R13, R9 ;  /* 0x0000000d040e7224 */ /* 0x004fc600078e0209 */
[----:B------:R-:W-:Y:S01]  /*2320*/  LEA R12, R12, UR21, 0x2 ;  /* 0x000000150c0c7c11 */ /* 0x000fe2000f8e10ff */
[----:B------:R-:W-:Y:S01]  /*2330*/  VIADD R4, R4, 0x2 ;  /* 0x0000000204047836 */ /* 0x000fe20000000000 */
[----:B------:R-:W-:-:S03]  /*2340*/  LEA R16, R14, UR19, 0x2 ;  /* 0x000000130e107c11 */ /* 0x000fc6000f8e10ff */
[----:B------:R-:W-:Y:S01]  /*2350*/  LDS R18, [R12+0x4] ;  /* 0x000004000c127984 */ /* 0x000fe20000000800 */
[----:B------:R-:W-:-:S03]  /*2360*/  LEA R13, R13, R16, 0x2 ;  /* 0x000000100d0d7211 */ /* 0x000fc600078e10ff */
[----:B------:R-:W-:Y:S04]  /*2370*/  LDS R14, [R12] ;  /* 0x000000000c0e7984 */ /* 0x000fe80000000800 */
[----:B------:R-:W2:Y:S04]  /*2380*/  LDS R16, [R16] ;  /* 0x0000000010107984 */ /* 0x000ea80000000800 */
[----:B------:R-:W4:Y:S01]  /*2390*/  LDS R13, [R13] ;  /* 0x000000000d0d7984 */ /* 0x000f220000000800 */
[----:B--2---:R-:W-:-:S04]  /*23a0*/  FFMA R11, R14, R16, R11 ;  /* 0x000000100e0b7223 */ /* 0x004fc8000000000b */
[----:B----4-:R-:W-:-:S07]  /*23b0*/  FFMA R11, R18, R13, R11 ;  /* 0x0000000d120b7223 */ /* 0x010fce000000000b */
.L_x_39:
[----:B------:R-:W-:Y:S05]  /*23c0*/  BSYNC.RECONVERGENT B6 ;  /* 0x0000000000067941 */ /* 0x000fea0003800200 */
.L_x_38:
[----:B------:R-:W-:Y:S05]  /*23d0*/  @P1 BRA `(.L_x_35) ;  /* 0x0000000000241947 */ /* 0x000fea0003800000 */
[----:B------:R-:W2:Y:S01]  /*23e0*/  LDCU UR5, c[0x0][0x3c4] ;  /* 0x00007880ff0577ac */ /* 0x000ea20008000800 */
[----:B------:R-:W4:Y:S01]  /*23f0*/  LDCU UR8, c[0x0][0x3bc] ;  /* 0x00007780ff0877ac */ /* 0x000f220008000800 */
[----:B--2---:R-:W-:Y:S02]  /*2400*/  IMAD R12, R3, UR5, R4 ;  /* 0x00000005030c7c24 */ /* 0x004fe4000f8e0204 */
[----:B----4-:R-:W-:-:S03]  /*2410*/  IMAD R4, R4, UR8, R9 ;  /* 0x0000000804047c24 */ /* 0x010fc6000f8e0209 */
[----:B------:R-:W-:Y:S02]  /*2420*/  LEA R12, R12, UR21, 0x2 ;  /* 0x000000150c0c7c11 */ /* 0x000fe4000f8e10ff */
[----:B------:R-:W-:-:S04]  /*2430*/  LEA R4, R4, UR19, 0x2 ;  /* 0x0000001304047c11 */ /* 0x000fc8000f8e10ff */
[----:B------:R-:W-:Y:S04]  /*2440*/  LDS R12, [R12] ;  /* 0x000000000c0c7984 */ /* 0x000fe80000000800 */
[----:B------:R-:W2:Y:S02]  /*2450*/  LDS R4, [R4] ;  /* 0x0000000004047984 */ /* 0x000ea40000000800 */
[----:B--2---:R-:W-:-:S07]  /*2460*/  FFMA R11, R12, R4, R11 ;  /* 0x000000040c0b7223 */ /* 0x004fce000000000b */
.L_x_35:
[----:B------:R-:W-:Y:S05]  /*2470*/  BSYNC.RECONVERGENT B5 ;  /* 0x0000000000057941 */ /* 0x000fea0003800200 */
.L_x_34:
[----:B---3--:R-:W2:Y:S01]  /*2480*/  MUFU.RCP R12, R7 ;  /* 0x00000007000c7308 */ /* 0x008ea20000001000 */
[----:B------:R-:W-:Y:S01]  /*2490*/  FMUL R11, R8, R11 ;  /* 0x0000000b080b7220 */ /* 0x000fe20000400000 */
[----:B------:R-:W-:Y:S03]  /*24a0*/  BSSY.RECONVERGENT B5, `(.L_x_40) ;  /* 0x000000d000057945 */ /* 0x000fe60003800200 */
[----:B-1----:R-:W-:-:S04]  /*24b0*/  FFMA R4, R6, R5, R11 ;  /* 0x0000000506047223 */ /* 0x002fc8000000000b */
[----:B------:R-:W1:Y:S01]  /*24c0*/  FCHK P0, R4, R7 ;  /* 0x0000000704007302 */ /* 0x000e620000000000 */
[----:B--2---:R-:W-:-:S04]  /*24d0*/  FFMA R13, -R7, R12, 1 ;  /* 0x3f800000070d7423 */ /* 0x004fc8000000010c */
[----:B------:R-:W-:-:S04]  /*24e0*/  FFMA R13, R12, R13, R12 ;  /* 0x0000000d0c0d7223 */ /* 0x000fc8000000000c */
[----:B------:R-:W-:-:S04]  /*24f0*/  FFMA R12, R4, R13, RZ ;  /* 0x0000000d040c7223 */ /* 0x000fc800000000ff */
[----:B------:R-:W-:-:S04]  /*2500*/  FFMA R5, -R7, R12, R4 ;  /* 0x0000000c07057223 */ /* 0x000fc80000000104 */
[----:B------:R-:W-:Y:S01]  /*2510*/  FFMA R5, R13, R5, R12 ;  /* 0x000000050d057223 */ /* 0x000fe2000000000c */
[----:B-1----:R-:W-:Y:S06]  /*2520*/  @!P0 BRA `(.L_x_41) ;  /* 0x0000000000108947 */ /* 0x002fec0003800000 */
[----:B------:R-:W-:Y:S02]  /*2530*/  MOV R5, R7 ;  /* 0x0000000700057202 */ /* 0x000fe40000000f00 */
[----:B------:R-:W-:-:S07]  /*2540*/  MOV R14, 0x2560 ;  /* 0x00002560000e7802 */ /* 0x000fce0000000f00 */
[----:B0-----:R-:W-:Y:S05]  /*2550*/  CALL.REL.NOINC `($__internal_0_$__cuda_sm3x_div_rn_noftz_f32_slowpath) ;  /* 0x0000000400687944 */ /* 0x001fea0003c00000 */
[----:B------:R-:W-:-:S07]  /*2560*/  MOV R5, R11 ;  /* 0x0000000b00057202 */ /* 0x000fce0000000f00 */
.L_x_41:
[----:B------:R-:W-:Y:S05]  /*2570*/  BSYNC.RECONVERGENT B5 ;  /* 0x0000000000057941 */ /* 0x000fea0003800200 */
.L_x_40:
[----:B------:R-:W1:Y:S01]  /*2580*/  LDCU UR5, c[0x0][0x3bc] ;  /* 0x00007780ff0577ac */ /* 0x000e620008000800 */
[----:B------:R2:W-:Y:S01]  /*2590*/  STS [R10], R5 ;  /* 0x000000050a007388 */ /* 0x0005e20000000800 */
[----:B------:R-:W-:-:S04]  /*25a0*/  IADD3 R9, PT, PT, R9, R2, RZ ;  /* 0x0000000209097210 */ /* 0x000fc80007ffe0ff */
[----:B-1----:R-:W-:-:S13]  /*25b0*/  ISETP.GE.AND P0, PT, R9, UR5, PT ;  /* 0x0000000509007c0c */ /* 0x002fda000bf06270 */
[----:B--2---:R-:W-:Y:S05]  /*25c0*/  @!P0 BRA `(.L_x_42) ;  /* 0xfffffff400d88947 */ /* 0x004fea000383ffff */
[----:B------:R-:W-:Y:S05]  /*25d0*/  BSYNC.RECONVERGENT B3 ;  /* 0x0000000000037941 */ /* 0x000fea0003800200 */
.L_x_29:
[----:B------:R-:W-:Y:S05]  /*25e0*/  BRA `(.L_x_27) ;  /* 0x0000000000647947 */ /* 0x000fea0003800000 */
.L_x_28:
[----:B------:R-:W-:Y:S01]  /*25f0*/  FMUL R13, RZ, R8 ;  /* 0x00000008ff0d7220 */ /* 0x000fe20000400000 */
[----:B0-----:R-:W-:-:S07]  /*2600*/  MOV R9, R0 ;  /* 0x0000000000097202 */ /* 0x001fce0000000f00 */
.L_x_45:
[----:B-1----:R-:W-:Y:S01]  /*2610*/  IADD3 R8, PT, PT, R36, R9, RZ ;  /* 0x0000000924087210 */ /* 0x002fe20007ffe0ff */
[----:B---3--:R-:W0:Y:S01]  /*2620*/  MUFU.RCP R10, R7 ;  /* 0x00000007000a7308 */ /* 0x008e220000001000 */
[----:B------:R-:W-:Y:S01]  /*2630*/  IMAD.IADD R9, R9, 0x1, R2 ;  /* 0x0000000109097824 */ /* 0x000fe200078e0202 */
[----:B------:R-:W-:Y:S01]  /*2640*/  BSSY.RECONVERGENT B3, `(.L_x_43) ;  /* 0x0000011000037945 */ /* 0x000fe20003800200 */
[----:B------:R-:W-:-:S03]  /*2650*/  LEA R8, R8, UR20, 0x2 ;  /* 0x0000001408087c11 */ /* 0x000fc6000f8e10ff */
[----:B------:R-:W-:Y:S02]  /*2660*/  ISETP.GE.AND P5, PT, R9, UR9, PT ;  /* 0x0000000909007c0c */ /* 0x000fe4000bfa6270 */
[----:B------:R-:W1:Y:S01]  /*2670*/  LDS R4, [R8] ;  /* 0x0000000008047984 */ /* 0x000e620000000800 */
[----:B0-----:R-:W-:Y:S01]  /*2680*/  FFMA R5, -R7, R10, 1 ;  /* 0x3f80000007057423 */ /* 0x001fe2000000010a */
[----:B-1----:R-:W-:-:S03]  /*2690*/  FFMA R12, R6, R4, R13 ;  /* 0x00000004060c7223 */ /* 0x002fc6000000000d */
[----:B------:R-:W-:Y:S01]  /*26a0*/  FFMA R4, R10, R5, R10 ;  /* 0x000000050a047223 */ /* 0x000fe2000000000a */
[----:B------:R-:W0:Y:S03]  /*26b0*/  FCHK P0, R12, R7 ;  /* 0x000000070c007302 */ /* 0x000e260000000000 */
[----:B------:R-:W-:-:S04]  /*26c0*/  FFMA R5, R4, R12, RZ ;  /* 0x0000000c04057223 */ /* 0x000fc800000000ff */
[----:B------:R-:W-:-:S04]  /*26d0*/  FFMA R10, -R7, R5, R12 ;  /* 0x00000005070a7223 */ /* 0x000fc8000000010c */
[----:B------:R-:W-:Y:S01]  /*26e0*/  FFMA R5, R4, R10, R5 ;  /* 0x0000000a04057223 */ /* 0x000fe20000000005 */
[----:B0-----:R-:W-:Y:S06]  /*26f0*/  @!P0 BRA `(.L_x_44) ;  /* 0x0000000000148947 */ /* 0x001fec0003800000 */
[----:B------:R-:W-:Y:S02]  /*2700*/  MOV R4, R12 ;  /* 0x0000000c00047202 */ /* 0x000fe40000000f00 */
[----:B------:R-:W-:Y:S02]  /*2710*/  MOV R5, R7 ;  /* 0x0000000700057202 */ /* 0x000fe40000000f00 */
[----:B------:R-:W-:-:S07]  /*2720*/  MOV R14, 0x2740 ;  /* 0x00002740000e7802 */ /* 0x000fce0000000f00 */
[----:B------:R-:W-:Y:S05]  /*2730*/  CALL.REL.NOINC `($__internal_0_$__cuda_sm3x_div_rn_noftz_f32_slowpath) ;  /* 0x0000000000f07944 */ /* 0x000fea0003c00000 */
[----:B------:R-:W-:-:S07]  /*2740*/  MOV R5, R11 ;  /* 0x0000000b00057202 */ /* 0x000fce0000000f00 */
.L_x_44:
[----:B------:R-:W-:Y:S05]  /*2750*/  BSYNC.RECONVERGENT B3 ;  /* 0x0000000000037941 */ /* 0x000fea0003800200 */
.L_x_43:
[----:B------:R1:W-:Y:S01]  /*2760*/  STS [R8], R5 ;  /* 0x0000000508007388 */ /* 0x0003e20000000800 */
[----:B------:R-:W-:Y:S05]  /*2770*/  @!P5 BRA `(.L_x_45) ;  /* 0xfffffffc00a4d947 */ /* 0x000fea000383ffff */
.L_x_27:
[----:B------:R-:W-:Y:S05]  /*2780*/  BSYNC.RECONVERGENT B4 ;  /* 0x0000000000047941 */ /* 0x000fea0003800200 */
.L_x_26:
[----:B------:R-:W2:Y:S01]  /*2790*/  LDCU UR4, c[0x0][0x3bc] ;  /* 0x00007780ff0477ac */ /* 0x000ea20008000800 */
[----:B------:R-:W-:Y:S04]  /*27a0*/  BSSY.RECONVERGENT B3, `(.L_x_46) ;  /* 0x0000010000037945 */ /* 0x000fe80003800200 */
[----:B------:R-:W-:Y:S05]  /*27b0*/  @P3 BRA `(.L_x_47) ;  /* 0x0000000000383947 */ /* 0x000fea0003800000 */
[----:B-1----:R-:W1:Y:S01]  /*27c0*/  LDC R5, c[0x0][0x3b8] ;  /* 0x0000ee00ff057b82 */ /* 0x002e620000000800 */
[----:B------:R-:W-:-:S07]  /*27d0*/  MOV R13, R0 ;  /* 0x00000000000d7202 */ /* 0x000fce0000000f00 */
[----:B0-----:R-:W0:Y:S01]  /*27e0*/  LDC.64 R8, c[0x0][0x398] ;  /* 0x0000e600ff087b82 */ /* 0x001e220000000a00 */
[----:B-1----:R-:W-:-:S04]  /*27f0*/  IMAD R5, R5, UR10, R38 ;  /* 0x0000000a05057c24 */ /* 0x002fc8000f8e0226 */
[----:B------:R-:W-:-:S07]  /*2800*/  IMAD R12, R5, UR14, RZ ;  /* 0x0000000e050c7c24 */ /* 0x000fce000f8e02ff */
.L_x_48:
[C---:B---3--:R-:W-:Y:S01]  /*2810*/  LEA R4, R13.reuse, R36, 0x2 ;  /* 0x000000240d047211 */ /* 0x048fe200078e10ff */
[----:B------:R-:W-:Y:S01]  /*2820*/  IMAD.IADD R11, R12, 0x1, R13 ;  /* 0x000000010c0b7824 */ /* 0x000fe200078e020d */
[----:B------:R-:W-:Y:S02]  /*2830*/  IADD3 R13, PT, PT, R13, R2, RZ ;  /* 0x000000020d0d7210 */ /* 0x000fe40007ffe0ff */
[----:B------:R-:W-:Y:S01]  /*2840*/  LEA R4, R4, UR20, 0x2 ;  /* 0x0000001404047c11 */ /* 0x000fe2000f8e10ff */
[----:B0-----:R-:W-:Y:S01]  /*2850*/  IMAD.WIDE R10, R11, 0x10, R8 ;  /* 0x000000100b0a7825 */ /* 0x001fe200078e0208 */
[----:B------:R-:W-:-:S04]  /*2860*/  ISETP.GE.AND P0, PT, R13, UR14, PT ;  /* 0x0000000e0d007c0c */ /* 0x000fc8000bf06270 */
[----:B------:R-:W0:Y:S04]  /*2870*/  LDS.128 R4, [R4] ;  /* 0x0000000004047984 */ /* 0x000e280000000c00 */
[----:B0-----:R3:W-:Y:S05]  /*2880*/  STG.E.128 desc[UR16][R10.64], R4 ;  /* 0x000000040a007986 */ /* 0x0017ea000c101d10 */
[----:B------:R-:W-:Y:S05]  /*2890*/  @!P0 BRA `(.L_x_48) ;  /* 0xfffffffc00dc8947 */ /* 0x000fea000383ffff */
.L_x_47:
[----:B--2---:R-:W-:Y:S05]  /*28a0*/  BSYNC.RECONVERGENT B3 ;  /* 0x0000000000037941 */ /* 0x004fea0003800200 */
.L_x_46:
[----:B------:R-:W-:-:S09]  /*28b0*/  UISETP.GE.AND UP0, UPT, UR18, UR4, UPT ;  /* 0x000000041200728c */ /* 0x000fd2000bf06270 */
[----:B------:R-:W-:Y:S05]  /*28c0*/  BRA.U UP0, `(.L_x_49) ;  /* 0x00000001003c7547 */ /* 0x000fea000b800000 */
[----:B---3--:R-:W2:Y:S01]  /*28d0*/  LDC R7, c[0x0][0x3b8] ;  /* 0x0000ee00ff077b82 */ /* 0x008ea20000000800 */
[----:B------:R-:W-:Y:S01]  /*28e0*/  BSSY.RECONVERGENT B3, `(.L_x_49) ;  /* 0x000000d000037945 */ /* 0x000fe20003800200 */
[----:B0-----:R-:W-:-:S06]  /*28f0*/  MOV R9, UR18 ;  /* 0x0000001200097c02 */ /* 0x001fcc0008000f00 */
[----:B-1----:R-:W0:Y:S01]  /*2900*/  LDC.64 R4, c[0x0][0x398] ;  /* 0x0000e600ff047b82 */ /* 0x002e220000000a00 */
[----:B--2---:R-:W-:-:S07]  /*2910*/  IMAD R10, R7, UR10, R38 ;  /* 0x0000000a070a7c24 */ /* 0x004fce000f8e0226 */
.L_x_50:
[----:B-1----:R-:W-:Y:S01]  /*2920*/  IADD3 R6, PT, PT, R36, R9, RZ ;  /* 0x0000000924067210 */ /* 0x002fe20007ffe0ff */
[----:B------:R-:W-:Y:S01]  /*2930*/  IMAD R7, R10, UR4, R9 ;  /* 0x000000040a077c24 */ /* 0x000fe2000f8e0209 */
[----:B------:R-:W-:Y:S02]  /*2940*/  IADD3 R9, PT, PT, R9, R2, RZ ;  /* 0x0000000209097210 */ /* 0x000fe40007ffe0ff */
[----:B------:R-:W-:Y:S01]  /*2950*/  LEA R8, R6, UR20, 0x2 ;  /* 0x0000001406087c11 */ /* 0x000fe2000f8e10ff */
[----:B0-----:R-:W-:Y:S01]  /*2960*/  IMAD.WIDE R6, R7, 0x4, R4 ;  /* 0x0000000407067825 */ /* 0x001fe200078e0204 */
[----:B------:R-:W-:-:S03]  /*2970*/  ISETP.GE.AND P0, PT, R9, UR4, PT ;  /* 0x0000000409007c0c */ /* 0x000fc6000bf06270 */
[----:B------:R-:W0:Y:S04]  /*2980*/  LDS R11, [R8] ;  /* 0x00000000080b7984 */ /* 0x000e280000000800 */
[----:B0-----:R1:W-:Y:S06]  /*2990*/  STG.E desc[UR16][R6.64], R11 ;  /* 0x0000000b06007986 */ /* 0x0013ec000c101910 */
[----:B------:R-:W-:Y:S05]  /*29a0*/  @!P0 BRA `(.L_x_50) ;  /* 0xfffffffc00dc8947 */ /* 0x000fea000383ffff */
[----:B------:R-:W-:Y:S05]  /*29b0*/  BSYNC.RECONVERGENT B3 ;  /* 0x0000000000037941 */ /* 0x000fea0003800200 */
.L_x_49:
[----:B------:R-:W-:Y:S05]  /*29c0*/  @P4 BRA `(.L_x_8) ;  /* 0x0000000000284947 */ /* 0x000fea0003800000 */
[----:B0-----:R-:W0:Y:S01]  /*29d0*/  LDS R9, [R28] ;  /* 0x000000001c097984 */ /* 0x001e220000000800 */
[----:B------:R-:W2:Y:S03]  /*29e0*/  LDC R13, c[0x0][0x3b8] ;  /* 0x0000ee00ff0d7b82 */ /* 0x000ea60000000800 */
[----:B-1-3--:R-:W1:Y:S05]  /*29f0*/  LDS R11, [R31] ;  /* 0x000000001f0b7984 */ /* 0x00ae6a0000000800 */
[----:B------:R-:W3:Y:S08]  /*2a00*/  LDC.64 R6, c[0x0][0x3a0] ;  /* 0x0000e800ff067b82 */ /* 0x000ef00000000a00 */
[----:B------:R-:W4:Y:S01]  /*2a10*/  LDC.64 R4, c[0x0][0x3a8] ;  /* 0x0000ea00ff047b82 */ /* 0x000f220000000a00 */
[----:B--2---:R-:W-:-:S04]  /*2a20*/  IMAD R13, R13, UR10, R38 ;  /* 0x0000000a0d0d7c24 */ /* 0x004fc8000f8e0226 */
[----:B---3--:R-:W-:-:S05]  /*2a30*/  IMAD.WIDE R6, R13, 0x4, R6 ;  /* 0x000000040d067825 */ /* 0x008fca00078e0206 */
[----:B0-----:R2:W-:Y:S01]  /*2a40*/  STG.E desc[UR16][R6.64], R9 ;  /* 0x0000000906007986 */ /* 0x0015e2000c101910 */
[----:B----4-:R-:W-:-:S05]  /*2a50*/  IMAD.WIDE R4, R13, 0x4, R4 ;  /* 0x000000040d047825 */ /* 0x010fca00078e0204 */
[----:B-1----:R2:W-:Y:S02]  /*2a60*/  STG.E desc[UR16][R4.64], R11 ;  /* 0x0000000b04007986 */ /* 0x0025e4000c101910 */
.L_x_8:
[----:B------:R-:W-:Y:S05]  /*2a70*/  BSYNC B1 ;  /* 0x0000000000017941 */ /* 0x000fea0003800000 */
.L_x_7:
[----:B------:R-:W-:Y:S05]  /*2a80*/  @P2 BRA `(.L_x_51) ;  /* 0xffffffdc00902947 */ /* 0x000fea000383ffff */
[----:B------:R-:W-:Y:S05]  /*2a90*/  BSYNC B2 ;  /* 0x0000000000027941 */ /* 0x000fea0003800000 */
.L_x_6:
[----:B------:R-:W4:Y:S01]  /*2aa0*/  LDCU UR4, c[0x0][0x3cc] ;  /* 0x00007980ff0477ac */ /* 0x000f220008000800 */
[----:B------:R-:W-:-:S04]  /*2ab0*/  IADD3 R29, PT, PT, R29, 0x1, RZ ;  /* 0x000000011d1d7810 */ /* 0x000fc80007ffe0ff */
[----:B----4-:R-:W-:-:S13]  /*2ac0*/  ISETP.NE.AND P0, PT, R29, UR4, PT ;  /* 0x000000041d007c0c */ /* 0x010fda000bf05270 */
[----:B------:R-:W-:Y:S05]  /*2ad0*/  @P0 BRA `(.L_x_52) ;  /* 0xffffffd800480947 */ /* 0x000fea000383ffff */
[----:B------:R-:W-:Y:S05]  /*2ae0*/  BSYNC B0 ;  /* 0x0000000000007941 */ /* 0x000fea0003800000 */
.L_x_0:
[----:B------:R-:W-:Y:S05]  /*2af0*/  EXIT ;  /* 0x000000000000794d */ /* 0x000fea0003800000 */
        .weak           $__internal_0_$__cuda_sm3x_div_rn_noftz_f32_slowpath
        .type           $__internal_0_$__cuda_sm3x_div_rn_noftz_f32_slowpath,@function
        .size           $__internal_0_$__cuda_sm3x_div_rn_noftz_f32_slowpath,(.L_x_66 - $__internal_0_$__cuda_sm3x_div_rn_noftz_f32_slowpath)
$__internal_0_$__cuda_sm3x_div_rn_noftz_f32_slowpath:
[----:B------:R-:W-:Y:S01]  /*2b00*/  SHF.R.U32.HI R12, RZ, 0x17, R5 ;  /* 0x00000017ff0c7819 */ /* 0x000fe20000011605 */
[----:B------:R-:W-:Y:S01]  /*2b10*/  BSSY.RECONVERGENT B6, `(.L_x_53) ;  /* 0x0000062000067945 */ /* 0x000fe20003800200 */
[----:B------:R-:W-:Y:S02]  /*2b20*/  SHF.R.U32.HI R15, RZ, 0x17, R4 ;  /* 0x00000017ff0f7819 */ /* 0x000fe40000011604 */
[----:B------:R-:W-:Y:S02]  /*2b30*/  LOP3.LUT R12, R12, 0xff, RZ, 0xc0, !PT ;  /* 0x000000ff0c0c7812 */ /* 0x000fe400078ec0ff */
[----:B------:R-:W-:-:S03]  /*2b40*/  LOP3.LUT R15, R15, 0xff, RZ, 0xc0, !PT ;  /* 0x000000ff0f0f7812 */ /* 0x000fc600078ec0ff */
[----:B------:R-:W-:Y:S01]  /*2b50*/  VIADD R17, R12, 0xffffffff ;  /* 0xffffffff0c117836 */ /* 0x000fe20000000000 */
[----:B------:R-:W-:-:S04]  /*2b60*/  IADD3 R16, PT, PT, R15, -0x1, RZ ;  /* 0xffffffff0f107810 */ /* 0x000fc80007ffe0ff */
[----:B------:R-:W-:-:S04]  /*2b70*/  ISETP.GT.U32.AND P0, PT, R17, 0xfd, PT ;  /* 0x000000fd1100780c */ /* 0x000fc80003f04070 */
[----:B------:R-:W-:-:S13]  /*2b80*/  ISETP.GT.U32.OR P0, PT, R16, 0xfd, P0 ;  /* 0x000000fd1000780c */ /* 0x000fda0000704470 */
[----:B------:R-:W-:Y:S01]  /*2b90*/  @!P0 MOV R11, RZ ;  /* 0x000000ff000b8202 */ /* 0x000fe20000000f00 */
[----:B------:R-:W-:Y:S06]  /*2ba0*/  @!P0 BRA `(.L_x_54) ;  /* 0x00000000005c8947 */ /* 0x000fec0003800000 */
[----:B------:R-:W-:Y:S02]  /*2bb0*/  FSETP.GTU.FTZ.AND P0, PT, |R4|, +INF , PT ;  /* 0x7f8000000400780b */ /* 0x000fe40003f1c200 */
[----:B------:R-:W-:-:S04]  /*2bc0*/  FSETP.GTU.FTZ.AND P1, PT, |R5|, +INF , PT ;  /* 0x7f8000000500780b */ /* 0x000fc80003f3c200 */
[----:B------:R-:W-:-:S13]  /*2bd0*/  PLOP3.LUT P0, PT, P0, P1, PT, 0xf8, 0x8f ;  /* 0x00000000008f781c */ /* 0x000fda0000703f70 */
[----:B------:R-:W-:Y:S05]  /*2be0*/  @P0 BRA `(.L_x_55) ;  /* 0x00000004004c0947 */ /* 0x000fea0003800000 */
[----:B------:R-:W-:-:S13]  /*2bf0*/  LOP3.LUT P0, RZ, R5, 0x7fffffff, R4, 0xc8, !PT ;  /* 0x7fffffff05ff7812 */ /* 0x000fda000780c804 */
[----:B------:R-:W-:Y:S05]  /*2c00*/  @!P0 BRA `(.L_x_56) ;  /* 0x00000004003c8947 */ /* 0x000fea0003800000 */
[C---:B------:R-:W-:Y:S02]  /*2c10*/  FSETP.NEU.FTZ.AND P6, PT, |R4|.reuse, +INF , PT ;  /* 0x7f8000000400780b */ /* 0x040fe40003fdd200 */
[----:B------:R-:W-:Y:S02]  /*2c20*/  FSETP.NEU.FTZ.AND P1, PT, |R5|, +INF , PT ;  /* 0x7f8000000500780b */ /* 0x000fe40003f3d200 */
[----:B------:R-:W-:-:S11]  /*2c30*/  FSETP.NEU.FTZ.AND P0, PT, |R4|, +INF , PT ;  /* 0x7f8000000400780b */ /* 0x000fd60003f1d200 */
[----:B------:R-:W-:Y:S05]  /*2c40*/  @!P1 BRA !P6, `(.L_x_56) ;  /* 0x00000004002c9947 */ /* 0x000fea0007000000 */
[----:B------:R-:W-:-:S04]  /*2c50*/  LOP3.LUT P6, RZ, R4, 0x7fffffff, RZ, 0xc0, !PT ;  /* 0x7fffffff04ff7812 */ /* 0x000fc800078cc0ff */
[----:B------:R-:W-:-:S13]  /*2c60*/  PLOP3.LUT P1, PT, P1, P6, PT, 0x2f, 0xf2 ;  /* 0x0000000000f2781c */ /* 0x000fda0000f2c577 */
[----:B------:R-:W-:Y:S05]  /*2c70*/  @P1 BRA `(.L_x_57) ;  /* 0x0000000400181947 */ /* 0x000fea0003800000 */
[----:B------:R-:W-:-:S04]  /*2c80*/  LOP3.LUT P1, RZ, R5, 0x7fffffff, RZ, 0xc0, !PT ;  /* 0x7fffffff05ff7812 */ /* 0x000fc8000782c0ff */
[----:B------:R-:W-:-:S13]  /*2c90*/  PLOP3.LUT P0, PT, P0, P1, PT, 0x2f, 0xf2 ;  /* 0x0000000000f2781c */ /* 0x000fda0000702577 */
[----:B------:R-:W-:Y:S05]  /*2ca0*/  @P0 BRA `(.L_x_58) ;  /* 0x0000000400000947 */ /* 0x000fea0003800000 */
[----:B------:R-:W-:Y:S02]  /*2cb0*/  ISETP.GE.AND P0, PT, R16, RZ, PT ;  /* 0x000000ff1000720c */ /* 0x000fe40003f06270 */
[----:B------:R-:W-:-:S11]  /*2cc0*/  ISETP.GE.AND P1, PT, R17, RZ, PT ;  /* 0x000000ff1100720c */ /* 0x000fd60003f26270 */
[----:B------:R-:W-:Y:S01]  /*2cd0*/  @P0 MOV R11, RZ ;  /* 0x000000ff000b0202 */ /* 0x000fe20000000f00 */
[----:B------:R-:W-:Y:S01]  /*2ce0*/  @!P0 FFMA R4, R4, 1.84467440737095516160e+19, RZ ;  /* 0x5f80000004048823 */ /* 0x000fe200000000ff */
[----:B------:R-:W-:Y:S01]  /*2cf0*/  @!P0 MOV R11, 0xffffffc0 ;  /* 0xffffffc0000b8802 */ /* 0x000fe20000000f00 */
[----:B------:R-:W-:-:S03]  /*2d00*/  @!P1 FFMA R5, R5, 1.84467440737095516160e+19, RZ ;  /* 0x5f80000005059823 */ /* 0x000fc600000000ff */
[----:B------:R-:W-:-:S07]  /*2d10*/  @!P1 IADD3 R11, PT, PT, R11, 0x40, RZ ;  /* 0x000000400b0b9810 */ /* 0x000fce0007ffe0ff */
.L_x_54:
[----:B------:R-:W-:Y:S01]  /*2d20*/  LEA R16, R12, 0xc0800000, 0x17 ;  /* 0xc08000000c107811 */ /* 0x000fe200078eb8ff */
[----:B------:R-:W-:Y:S04]  /*2d30*/  BSSY.RECONVERGENT B7, `(.L_x_59) ;  /* 0x0000036000077945 */ /* 0x000fe80003800200 */
[----:B------:R-:W-:Y:S01]  /*2d40*/  IMAD.IADD R18, R5, 0x1, -R16 ;  /* 0x0000000105127824 */ /* 0x000fe200078e0a10 */
[----:B------:R-:W-:-:S03]  /*2d50*/  IADD3 R5, PT, PT, R15, -0x7f, RZ ;  /* 0xffffff810f057810 */ /* 0x000fc60007ffe0ff */
[----:B------:R-:W0:Y:S01]  /*2d60*/  MUFU.RCP R16, R18 ;  /* 0x0000001200107308 */ /* 0x000e220000001000 */
[----:B------:R-:W-:Y:S01]  /*2d70*/  FADD.FTZ R17, -R18, -RZ ;  /* 0x800000ff12117221 */ /* 0x000fe20000010100 */
[C---:B------:R-:W-:Y:S01]  /*2d80*/  IMAD R4, R5.reuse, -0x800000, R4 ;  /* 0xff80000005047824 */ /* 0x040fe200078e0204 */
[----:B------:R-:W-:-:S04]  /*2d90*/  IADD3 R12, PT, PT, R5, 0x7f, -R12 ;  /* 0x0000007f050c7810 */ /* 0x000fc80007ffe80c */
[----:B------:R-:W-:Y:S01]  /*2da0*/  IADD3 R12, PT, PT, R12, R11, RZ ;  /* 0x0000000b0c0c7210 */ /* 0x000fe20007ffe0ff */
[----:B0-----:R-:W-:-:S04]  /*2db0*/  FFMA R15, R16, R17, 1 ;  /* 0x3f800000100f7423 */ /* 0x001fc80000000011 */
[----:B------:R-:W-:-:S04]  /*2dc0*/  FFMA R15, R16, R15, R16 ;  /* 0x0000000f100f7223 */ /* 0x000fc80000000010 */
[----:B------:R-:W-:-:S04]  /*2dd0*/  FFMA R16, R4, R15, RZ ;  /* 0x0000000f04107223 */ /* 0x000fc800000000ff */
[----:B------:R-:W-:-:S04]  /*2de0*/  FFMA R19, R17, R16, R4 ;  /* 0x0000001011137223 */ /* 0x000fc80000000004 */
[----:B------:R-:W-:-:S04]  /*2df0*/  FFMA R16, R15, R19, R16 ;  /* 0x000000130f107223 */ /* 0x000fc80000000010 */
[----:B------:R-:W-:-:S04]  /*2e00*/  FFMA R17, R17, R16, R4 ;  /* 0x0000001011117223 */ /* 0x000fc80000000004 */
[----:B------:R-:W-:-:S05]  /*2e10*/  FFMA R4, R15, R17, R16 ;  /* 0x000000110f047223 */ /* 0x000fca0000000010 */
[----:B------:R-:W-:-:S04]  /*2e20*/  SHF.R.U32.HI R5, RZ, 0x17, R4 ;  /* 0x00000017ff057819 */ /* 0x000fc80000011604 */
[----:B------:R-:W-:-:S04]  /*2e30*/  LOP3.LUT R5, R5, 0xff, RZ, 0xc0, !PT ;  /* 0x000000ff05057812 */ /* 0x000fc800078ec0ff */
[----:B------:R-:W-:-:S04]  /*2e40*/  IADD3 R11, PT, PT, R5, R12, RZ ;  /* 0x0000000c050b7210 */ /* 0x000fc80007ffe0ff */
[----:B------:R-:W-:-:S04]  /*2e50*/  IADD3 R5, PT, PT, R11, -0x1, RZ ;  /* 0xffffffff0b057810 */ /* 0x000fc80007ffe0ff */
[----:B------:R-:W-:-:S13]  /*2e60*/  ISETP.GE.U32.AND P0, PT, R5, 0xfe, PT ;  /* 0x000000fe0500780c */ /* 0x000fda0003f06070 */
[----:B------:R-:W-:Y:S05]  /*2e70*/  @!P0 BRA `(.L_x_60) ;  /* 0x0000000000808947 */ /* 0x000fea0003800000 */
[----:B------:R-:W-:-:S13]  /*2e80*/  ISETP.GT.AND P0, PT, R11, 0xfe, PT ;  /* 0x000000fe0b00780c */ /* 0x000fda0003f04270 */
[----:B------:R-:W-:Y:S05]  /*2e90*/  @P0 BRA `(.L_x_61) ;  /* 0x00000000006c0947 */ /* 0x000fea0003800000 */
[----:B------:R-:W-:-:S13]  /*2ea0*/  ISETP.GE.AND P0, PT, R11, 0x1, PT ;  /* 0x000000010b00780c */ /* 0x000fda0003f06270 */
[----:B------:R-:W-:Y:S05]  /*2eb0*/  @P0 BRA `(.L_x_62) ;  /* 0x0000000000740947 */ /* 0x000fea0003800000 */
[----:B------:R-:W-:Y:S02]  /*2ec0*/  ISETP.GE.AND P0, PT, R11, -0x18, PT ;  /* 0xffffffe80b00780c */ /* 0x000fe40003f06270 */
[----:B------:R-:W-:-:S11]  /*2ed0*/  LOP3.LUT R4, R4, 0x80000000, RZ, 0xc0, !PT ;  /* 0x8000000004047812 */ /* 0x000fd600078ec0ff */
[----:B------:R-:W-:Y:S05]  /*2ee0*/  @!P0 BRA `(.L_x_62) ;  /* 0x0000000000688947 */ /* 0x000fea0003800000 */
[-CC-:B------:R-:W-:Y:S01]  /*2ef0*/  FFMA.RZ R5, R15, R17.reuse, R16.reuse ;  /* 0x000000110f057223 */ /* 0x180fe2000000c010 */
[C---:B------:R-:W-:Y:S02]  /*2f00*/  ISETP.NE.AND P6, PT, R11.reuse, RZ, PT ;  /* 0x000000ff0b00720c */ /* 0x040fe40003fc5270 */
[----:B------:R-:W-:Y:S02]  /*2f10*/  ISETP.NE.AND P1, PT, R11, RZ, PT ;  /* 0x000000ff0b00720c */ /* 0x000fe40003f25270 */
[----:B------:R-:W-:Y:S01]  /*2f20*/  LOP3.LUT R12, R5, 0x7fffff, RZ, 0xc0, !PT ;  /* 0x007fffff050c7812 */ /* 0x000fe200078ec0ff */
[CCC-:B------:R-:W-:Y:S01]  /*2f30*/  FFMA.RP R5, R15.reuse, R17.reuse, R16.reuse ;  /* 0x000000110f057223 */ /* 0x1c0fe20000008010 */
[----:B------:R-:W-:Y:S01]  /*2f40*/  FFMA.RM R16, R15, R17, R16 ;  /* 0x000000110f107223 */ /* 0x000fe20000004010 */
[----:B------:R-:W-:Y:S01]  /*2f50*/  IADD3 R15, PT, PT, R11, 0x20, RZ ;  /* 0x000000200b0f7810 */ /* 0x000fe20007ffe0ff */
[----:B------:R-:W-:Y:S01]  /*2f60*/  IMAD.MOV R11, RZ, RZ, -R11 ;  /* 0x000000ffff0b7224 */ /* 0x000fe200078e0a0b */
[----:B------:R-:W-:-:S02]  /*2f70*/  LOP3.LUT R12, R12, 0x800000, RZ, 0xfc, !PT ;  /* 0x008000000c0c7812 */ /* 0x000fc400078efcff */
[----:B------:R-:W-:Y:S02]  /*2f80*/  FSETP.NEU.FTZ.AND P0, PT, R5, R16, PT ;  /* 0x000000100500720b */ /* 0x000fe40003f1d000 */
[----:B------:R-:W-:Y:S02]  /*2f90*/  SHF.L.U32 R15, R12, R15, RZ ;  /* 0x0000000f0c0f7219 */ /* 0x000fe400000006ff */
[----:B------:R-:W-:Y:S02]  /*2fa0*/  SEL R5, R11, RZ, P6 ;  /* 0x000000ff0b057207 */ /* 0x000fe40003000000 */
[----:B------:R-:W-:Y:S02]  /*2fb0*/  ISETP.NE.AND P1, PT, R15, RZ, P1 ;  /* 0x000000ff0f00720c */ /* 0x000fe40000f25270 */
[----:B------:R-:W-:Y:S02]  /*2fc0*/  SHF.R.U32.HI R5, RZ, R5, R12 ;  /* 0x00000005ff057219 */ /* 0x000fe4000001160c */
[----:B------:R-:W-:-:S02]  /*2fd0*/  PLOP3.LUT P0, PT, P0, P1, PT, 0xf8, 0x8f ;  /* 0x00000000008f781c */ /* 0x000fc40000703f70 */
[----:B------:R-:W-:Y:S02]  /*2fe0*/  SHF.R.U32.HI R12, RZ, 0x1, R5 ;  /* 0x00000001ff0c7819 */ /* 0x000fe40000011605 */
[----:B------:R-:W-:-:S04]  /*2ff0*/  SEL R11, RZ, 0x1, !P0 ;  /* 0x00000001ff0b7807 */ /* 0x000fc80004000000 */
[----:B------:R-:W-:-:S04]  /*3000*/  LOP3.LUT R16, R11, 0x1, R12, 0xf8, !PT ;  /* 0x000000010b107812 */ /* 0x000fc800078ef80c */
[----:B------:R-:W-:-:S04]  /*3010*/  LOP3.LUT R5, R16, R5, RZ, 0xc0, !PT ;  /* 0x0000000510057212 */ /* 0x000fc800078ec0ff */
[----:B------:R-:W-:-:S04]  /*3020*/  IADD3 R5, PT, PT, R12, R5, RZ ;  /* 0x000000050c057210 */ /* 0x000fc80007ffe0ff */
[----:B------:R-:W-:Y:S01]  /*3030*/  LOP3.LUT R4, R5, R4, RZ, 0xfc, !PT ;  /* 0x0000000405047212 */ /* 0x000fe200078efcff */
[----:B------:R-:W-:Y:S06]  /*3040*/  BRA `(.L_x_62) ;  /* 0x0000000000107947 */ /* 0x000fec0003800000 */
.L_x_61:
[----:B------:R-:W-:-:S04]  /*3050*/  LOP3.LUT R4, R4, 0x80000000, RZ, 0xc0, !PT ;  /* 0x8000000004047812 */ /* 0x000fc800078ec0ff */
[----:B------:R-:W-:Y:S01]  /*3060*/  LOP3.LUT R4, R4, 0x7f800000, RZ, 0xfc, !PT ;  /* 0x7f80000004047812 */ /* 0x000fe200078efcff */
[----:B------:R-:W-:Y:S06]  /*3070*/  BRA `(.L_x_62) ;  /* 0x0000000000047947 */ /* 0x000fec0003800000 */
.L_x_60:
[----:B------:R-:W-:-:S07]  /*3080*/  LEA R4, R12, R4, 0x17 ;  /* 0x000000040c047211 */ /* 0x000fce00078eb8ff */
.L_x_62:
[----:B------:R-:W-:Y:S05]  /*3090*/  BSYNC.RECONVERGENT B7 ;  /* 0x0000000000077941 */ /* 0x000fea0003800200 */
.L_x_59:
[----:B------:R-:W-:Y:S05]  /*30a0*/  BRA `(.L_x_63) ;  /* 0x0000000000207947 */ /* 0x000fea0003800000 */
.L_x_58:
[----:B------:R-:W-:-:S04]  /*30b0*/  LOP3.LUT R4, R5, 0x80000000, R4, 0x48, !PT ;  /* 0x8000000005047812 */ /* 0x000fc800078e4804 */
[----:B------:R-:W-:Y:S01]  /*30c0*/  LOP3.LUT R4, R4, 0x7f800000, RZ, 0xfc, !PT ;  /* 0x7f80000004047812 */ /* 0x000fe200078efcff */
[----:B------:R-:W-:Y:S06]  /*30d0*/  BRA `(.L_x_63) ;  /* 0x0000000000147947 */ /* 0x000fec0003800000 */
.L_x_57:
[----:B------:R-:W-:Y:S01]  /*30e0*/  LOP3.LUT R4, R5, 0x80000000, R4, 0x48, !PT ;  /* 0x8000000005047812 */ /* 0x000fe200078e4804 */
[----:B------:R-:W-:Y:S06]  /*30f0*/  BRA `(.L_x_63) ;  /* 0x00000000000c7947 */ /* 0x000fec0003800000 */
.L_x_56:
[----:B------:R-:W0:Y:S01]  /*3100*/  MUFU.RSQ R4, -QNAN ;  /* 0xffc0000000047908 */ /* 0x000e220000001400 */
[----:B------:R-:W-:Y:S05]  /*3110*/  BRA `(.L_x_63) ;  /* 0x0000000000047947 */ /* 0x000fea0003800000 */
.L_x_55:
[----:B------:R-:W-:-:S07]  /*3120*/  FADD.FTZ R4, R4, R5 ;  /* 0x0000000504047221 */ /* 0x000fce0000010000 */
.L_x_63:
[----:B------:R-:W-:Y:S05]  /*3130*/  BSYNC.RECONVERGENT B6 ;  /* 0x0000000000067941 */ /* 0x000fea0003800200 */
.L_x_53:
[----:B------:R-:W-:Y:S01]  /*3140*/  HFMA2 R5, -RZ, RZ, 0, 0 ;  /* 0x00000000ff057431 */ /* 0x000fe200000001ff */
[----:B0-----:R-:W-:Y:S02]  /*3150*/  MOV R11, R4 ;  /* 0x00000004000b7202 */ /* 0x001fe40000000f00 */
[----:B------:R-:W-:-:S04]  /*3160*/  MOV R4, R14 ;  /* 0x0000000e00047202 */ /* 0x000fc80000000f00 */
[----:B------:R-:W-:Y:S05]  /*3170*/  RET.REL.NODEC R4 `(_Z15flash_attentionPfS_S_S_S_S_iiiiiiii) ;  /* 0xffffffcc04a07950 */ /* 0x000fea0003c3ffff */
.L_x_64:
[----:B------:R-:W-:-:S00]  /*3180*/  BRA `(.L_x_64) ;  /* 0xfffffffc00fc7947 */ /* 0x000fc0000383ffff */
[----:B------:R-:W-:-:S00]  /*3190*/  NOP ;  /* 0x0000000000007918 */ /* 0x000fc00000000000 */
        /* <DEDUP_REMOVED lines=14> */
.L_x_66:


//--------------------- .text._Z20initToInfinity_floatPfi --------------------------
	.section	.text._Z20initToInfinity_floatPfi,"ax",@progbits
	.align	128
        .global         _Z20initToInfinity_floatPfi
        .type           _Z20initToInfinity_floatPfi,@function
        .size           _Z20initToInfinity_floatPfi,(.L_x_68 - _Z20initToInfinity_floatPfi)
        .other          _Z20initToInfinity_floatPfi,@"STO_CUDA_ENTRY STV_DEFAULT"
_Z20initToInfinity_floatPfi:
.text._Z20initToInfinity_floatPfi:
[----:B------:R-:W-:Y:S01]  /*0000*/  LDC R1, c[0x0][0x37c] ;  /* 0x0000df00ff017b82 */ /* 0x000fe20000000800 */
[----:B------:R-:W0:Y:S01]  /*0010*/  S2R R5, SR_CTAID.X ;  /* 0x0000000000057919 */ /* 0x000e220000002500 */
[----:B------:R-:W0:Y:S01]  /*0020*/  LDCU UR4, c[0x0][0x360] ;  /* 0x00006c00ff0477ac */ /* 0x000e220008000800 */
[----:B------:R-:W0:Y:S01]  /*0030*/  S2R R0, SR_TID.X ;  /* 0x0000000000007919 */ /* 0x000e220000002100 */
[----:B------:R-:W1:Y:S01]  /*0040*/  LDCU UR5, c[0x0][0x388] ;  /* 0x00007100ff0577ac */ /* 0x000e620008000800 */
[----:B0-----:R-:W-:-:S05]  /*0050*/  IMAD R5, R5, UR4, R0 ;  /* 0x0000000405057c24 */ /* 0x001fca000f8e0200 */
[----:B-1----:R-:W-:-:S13]  /*0060*/  ISETP.GE.AND P0, PT, R5, UR5, PT ;  /* 0x0000000505007c0c */ /* 0x002fda000bf06270 */
[----:B------:R-:W-:Y:S05]  /*0070*/  @P0 EXIT ;  /* 0x000000000000094d */ /* 0x000fea0003800000 */
[----:B------:R-:W0:Y:S01]  /*0080*/  LDC.64 R2, c[0x0][0x380] ;  /* 0x0000e000ff027b82 */ /* 0x000e220000000a00 */
[----:B------:R-:W1:Y:S01]  /*0090*/  LDCU.64 UR4, c[0x0][0x358] ;  /* 0x00006b00ff0477ac */ /* 0x000e620008000a00 */
[----:B------:R-:W-:Y:S01]  /*00a0*/  MOV R7, 0xff800000 ;  /* 0xff80000000077802 */ /* 0x000fe20000000f00 */
[----:B0-----:R-:W-:-:S05]  /*00b0*/  IMAD.WIDE R2, R5, 0x4, R2 ;  /* 0x0000000405027825 */ /* 0x001fca00078e0202 */
[----:B-1----:R-:W-:Y:S01]  /*00c0*/  STG.E desc[UR4][R2.64], R7 ;  /* 0x0000000702007986 */ /* 0x002fe2000c101904 */
[----:B------:R-:W-:Y:S05]  /*00d0*/  EXIT ;  /* 0x000000000000794d */ /* 0x000fea0003800000 */
.L_x_65:
        /* <DEDUP_REMOVED lines=10> */
.L_x_68:


//--------------------- .nv.shared._Z15flash_attentionPfS_S_S_S_S_iiiiiiii --------------------------
	.section	.nv.shared._Z15flash_attentionPfS_S_S_S_S_iiiiiiii,"aw",@nobits
	.sectionflags	@""
	.align	16
	.zero		1024


//--------------------- .nv.shared.reserved.0     --------------------------
	.section	.nv.shared.reserved.0,"aw",@nobits
	.weak		__nv_reservedSMEM_offset_0_alias
	.size		__nv_reservedSMEM_offset_0_alias, 0, 64
	.other		__nv_reservedSMEM_offset_0_alias,@"STO_CUDA_RESERVED_SHARED STV_DEFAULT"
__nv_reservedSMEM_offset_0_alias:
	.zero		0
	.zero		64


//--------------------- .nv.shared._Z20initToInfinity_floatPfi --------------------------
	.section	.nv.shared._Z20initToInfinity_floatPfi,"aw",@nobits
	.sectionflags	@""
	.align	16
	.zero		1024


//--------------------- .nv.constant0._Z15flash_attentionPfS_S_S_S_S_iiiiiiii --------------------------
	.section	.nv.constant0._Z15flash_attentionPfS_S_S_S_S_iiiiiiii,"a",@progbits
	.sectionflags	@""
	.align	4
.nv.constant0._Z15flash_attentionPfS_S_S_S_S_iiiiiiii:
	.zero		976


//--------------------- .nv.constant0._Z20initToInfinity_floatPfi --------------------------
	.section	.nv.constant0._Z20initToInfinity_floatPfi,"a",@progbits
	.sectionflags	@""
	.align	4
.nv.constant0._Z20initToInfinity_floatPfi:
	.zero		908


//--------------------- SYMBOLS --------------------------

	.type		.nv.reservedSmem.offset0,@object
	.size		.nv.reservedSmem.offset0,0x4
	.type		.nv.reservedSmem.cap,@object
	.size		.nv.reservedSmem.cap,0x4
